	.target	sm_100a

	.elftype	@"ET_EXEC"


//--------------------- .note.nv.tkinfo           --------------------------
	.section	.note.nv.tkinfo,"",@"SHT_NOTE"
	.sectionflags	@"SHF_NOTE_NV_TKINFO"
	.tkinfo
        /*0018*/ 	.word	0x00000002
        /*0030*/ 	.string	""
        /*0030*/ 	.string	"ptxas"
        /*0030*/ 	.string	"Cuda compilation tools, release 13.0, V13.0.88"
        /*0030*/ 	.string	"Build cuda_13.0.r13.0/compiler.36424714_0"
        /*0030*/ 	.string	"-arch sm_100a -m 64 "



//--------------------- .note.nv.cuinfo           --------------------------
	.section	.note.nv.cuinfo,"",@"SHT_NOTE"
	.sectionflags	@"SHF_NOTE_NV_CUINFO"
        /*0018*/ 	.short	0x0002
        /*001a*/ 	.short	0x0064
        /*001c*/ 	.short	0x0082
	.zero		2


//--------------------- .nv.info                  --------------------------
	.section	.nv.info,"",@"SHT_CUDA_INFO"
	.align	4


	//----- nvinfo : EIATTR_REGCOUNT
	.align		4
        /*0000*/ 	.byte	0x04, 0x2f
        /*0002*/ 	.short	(.L_19 - .L_18)
	.align		4
.L_18:
        /*0004*/ 	.word	index@(_ZN7cutlass13device_kernelINS_4conv6kernel13ConvUniversalINS1_16ConvProblemShapeILNS1_8OperatorE0ELi3EEENS1_10collective14CollectiveConvINS1_47MainloopSm100TmaUmmaWarpSpecializedImplicitGemmILS5_0ELi6ELi3ELi1ELi2EN4cute5tupleIJNSA_1CILi1EEESD_SD_EEEEENSB_IJNSC_ILi128EEESG_NSB_IJNSC_ILi64EEEEEEEEENS_6half_tESK_NSA_8TiledMMAINSA_8MMA_AtomIJNSA_20SM100_MMA_F16BF16_SSISK_SK_fLi128ELi128ELNSA_4UMMA5MajorE0ELSP_0ELNSO_7ScaleInE0ELSQ_0EEEEEENSA_6LayoutISE_NSB_IJNSC_ILi0EEESU_SU_EEEEENSB_IJNSA_10UnderscoreESX_SX_EEEEENS7_6detail27Sm100ImplicitGemmTileTraitsINSA_20SM90_TMA_LOAD_IM2COLENSA_14ComposedLayoutINSA_7SwizzleILi3ELi4ELi3EEENSA_18smem_ptr_flag_bitsILi16EEENST_INSB_IJNSC_ILi8EEESH_EEENSB_IJSH_SD_EEEEEEEvEENS11_INSA_13SM90_TMA_LOADES1C_vEEEENS_8epilogue10collective18CollectiveEpilogueINS1H_23Sm100TmaWarpSpecializedILi4ELi2ELi32ELb1ELb0EEEJSJ_NSB_IJNST_ISG_SD_EENST_INSC_ILi32EEESD_EEEEESK_NSB_IJNSB_IJllllEEESD_SU_EEESK_S1R_NS1H_6fusion15FusionCallbacksIS1L_NS1S_17LinearCombinationISK_fSK_fLNS_15FloatRoundStyleE2EEESJ_S1P_JEEENSA_5SM1004TMEM4LOAD26SM100_TMEM_LOAD_32dp32b32xES12_NS13_INS14_ILi2ELi4ELi3EEES17_NST_INSB_IJS18_S1N_EEENSB_IJS1N_SD_EEEEEEENSA_39AutoVectorizingCopyWithAssumedAlignmentILi128EEENSA_21SM90_TMA_STORE_IM2COLES26_S28_S28_EEEvvEEEEvNT_6ParamsE)
        /*0008*/ 	.word	0x0000006a


	//----- nvinfo : EIATTR_FRAME_SIZE
	.align		4
.L_19:
        /*000c*/ 	.byte	0x04, 0x11
        /*000e*/ 	.short	(.L_21 - .L_20)
	.align		4
.L_20:
        /*0010*/ 	.word	index@($__internal_2_$__cuda_sm10x_tcgen05_guardrail_trap_unallocated_columns_being_dealloced)
        /*0014*/ 	.word	0x00000008


	//----- nvinfo : EIATTR_FRAME_SIZE
	.align		4
.L_21:
        /*0018*/ 	.byte	0x04, 0x11
        /*001a*/ 	.short	(.L_23 - .L_22)
	.align		4
.L_22:
        /*001c*/ 	.word	index@($__internal_1_$__cuda_sm10x_tcgen05_guardrail_trap_phase_invalid_during_alloc)
        /*0020*/ 	.word	0x00000008


	//----- nvinfo : EIATTR_FRAME_SIZE
	.align		4
.L_23:
        /*0024*/ 	.byte	0x04, 0x11
        /*0026*/ 	.short	(.L_25 - .L_24)
	.align		4
.L_24:
        /*0028*/ 	.word	index@($__internal_0_$__cuda_sm10x_tcgen05_guardrail_trap_col_being_dealloced_not_returned_by_alloc)
        /*002c*/ 	.word	0x00000008


	//----- nvinfo : EIATTR_FRAME_SIZE
	.align		4
.L_25:
        /*0030*/ 	.byte	0x04, 0x11
        /*0032*/ 	.short	(.L_27 - .L_26)
	.align		4
.L_26:
        /*0034*/ 	.word	index@(_ZN7cutlass13device_kernelINS_4conv6kernel13ConvUniversalINS1_16ConvProblemShapeILNS1_8OperatorE0ELi3EEENS1_10collective14CollectiveConvINS1_47MainloopSm100TmaUmmaWarpSpecializedImplicitGemmILS5_0ELi6ELi3ELi1ELi2EN4cute5tupleIJNSA_1CILi1EEESD_SD_EEEEENSB_IJNSC_ILi128EEESG_NSB_IJNSC_ILi64EEEEEEEEENS_6half_tESK_NSA_8TiledMMAINSA_8MMA_AtomIJNSA_20SM100_MMA_F16BF16_SSISK_SK_fLi128ELi128ELNSA_4UMMA5MajorE0ELSP_0ELNSO_7ScaleInE0ELSQ_0EEEEEENSA_6LayoutISE_NSB_IJNSC_ILi0EEESU_SU_EEEEENSB_IJNSA_10UnderscoreESX_SX_EEEEENS7_6detail27Sm100ImplicitGemmTileTraitsINSA_20SM90_TMA_LOAD_IM2COLENSA_14ComposedLayoutINSA_7SwizzleILi3ELi4ELi3EEENSA_18smem_ptr_flag_bitsILi16EEENST_INSB_IJNSC_ILi8EEESH_EEENSB_IJSH_SD_EEEEEEEvEENS11_INSA_13SM90_TMA_LOADES1C_vEEEENS_8epilogue10collective18CollectiveEpilogueINS1H_23Sm100TmaWarpSpecializedILi4ELi2ELi32ELb1ELb0EEEJSJ_NSB_IJNST_ISG_SD_EENST_INSC_ILi32EEESD_EEEEESK_NSB_IJNSB_IJllllEEESD_SU_EEESK_S1R_NS1H_6fusion15FusionCallbacksIS1L_NS1S_17LinearCombinationISK_fSK_fLNS_15FloatRoundStyleE2EEESJ_S1P_JEEENSA_5SM1004TMEM4LOAD26SM100_TMEM_LOAD_32dp32b32xES12_NS13_INS14_ILi2ELi4ELi3EEES17_NST_INSB_IJS18_S1N_EEENSB_IJS1N_SD_EEEEEEENSA_39AutoVectorizingCopyWithAssumedAlignmentILi128EEENSA_21SM90_TMA_STORE_IM2COLES26_S28_S28_EEEvvEEEEvNT_6ParamsE)
        /*0038*/ 	.word	0x00000008


	//----- nvinfo : EIATTR_MIN_STACK_SIZE
	.align		4
.L_27:
        /*003c*/ 	.byte	0x04, 0x12
        /*003e*/ 	.short	(.L_29 - .L_28)
	.align		4
.L_28:
        /*0040*/ 	.word	index@(_ZN7cutlass13device_kernelINS_4conv6kernel13ConvUniversalINS1_16ConvProblemShapeILNS1_8OperatorE0ELi3EEENS1_10collective14CollectiveConvINS1_47MainloopSm100TmaUmmaWarpSpecializedImplicitGemmILS5_0ELi6ELi3ELi1ELi2EN4cute5tupleIJNSA_1CILi1EEESD_SD_EEEEENSB_IJNSC_ILi128EEESG_NSB_IJNSC_ILi64EEEEEEEEENS_6half_tESK_NSA_8TiledMMAINSA_8MMA_AtomIJNSA_20SM100_MMA_F16BF16_SSISK_SK_fLi128ELi128ELNSA_4UMMA5MajorE0ELSP_0ELNSO_7ScaleInE0ELSQ_0EEEEEENSA_6LayoutISE_NSB_IJNSC_ILi0EEESU_SU_EEEEENSB_IJNSA_10UnderscoreESX_SX_EEEEENS7_6detail27Sm100ImplicitGemmTileTraitsINSA_20SM90_TMA_LOAD_IM2COLENSA_14ComposedLayoutINSA_7SwizzleILi3ELi4ELi3EEENSA_18smem_ptr_flag_bitsILi16EEENST_INSB_IJNSC_ILi8EEESH_EEENSB_IJSH_SD_EEEEEEEvEENS11_INSA_13SM90_TMA_LOADES1C_vEEEENS_8epilogue10collective18CollectiveEpilogueINS1H_23Sm100TmaWarpSpecializedILi4ELi2ELi32ELb1ELb0EEEJSJ_NSB_IJNST_ISG_SD_EENST_INSC_ILi32EEESD_EEEEESK_NSB_IJNSB_IJllllEEESD_SU_EEESK_S1R_NS1H_6fusion15FusionCallbacksIS1L_NS1S_17LinearCombinationISK_fSK_fLNS_15FloatRoundStyleE2EEESJ_S1P_JEEENSA_5SM1004TMEM4LOAD26SM100_TMEM_LOAD_32dp32b32xES12_NS13_INS14_ILi2ELi4ELi3EEES17_NST_INSB_IJS18_S1N_EEENSB_IJS1N_SD_EEEEEEENSA_39AutoVectorizingCopyWithAssumedAlignmentILi128EEENSA_21SM90_TMA_STORE_IM2COLES26_S28_S28_EEEvvEEEEvNT_6ParamsE)
        /*0044*/ 	.word	0x00000008
.L_29:


//--------------------- .nv.compat                --------------------------
	.section	.nv.compat,"",@"SHT_CUDA_COMPAT_INFO"
	.align	4
        /*0000*/ 	.byte	0x02, 0x09, 0x01, 0x00, 0x02, 0x02, 0x02, 0x00, 0x02, 0x05, 0x05, 0x00, 0x03, 0x07, 0x01, 0x01
        /*0010*/ 	.byte	0x02, 0x03, 0x01, 0x00, 0x02, 0x06, 0x01, 0x00, 0x04, 0x0b, 0x08, 0x00, 0x09, 0x00, 0x00, 0x00
        /*0020*/ 	.byte	0x00, 0x00, 0x00, 0x00


//--------------------- .nv.info._ZN7cutlass13device_kernelINS_4conv6kernel13ConvUniversalINS1_16ConvProblemShapeILNS1_8OperatorE0ELi3EEENS1_10collective14CollectiveConvINS1_47MainloopSm100TmaUmmaWarpSpecializedImplicitGemmILS5_0ELi6ELi3ELi1ELi2EN4cute5tupleIJNSA_1CILi1EEESD_SD_EEEEENSB_IJNSC_ILi128EEESG_NSB_IJNSC_ILi64EEEEEEEEENS_6half_tESK_NSA_8TiledMMAINSA_8MMA_AtomIJNSA_20SM100_MMA_F16BF16_SSISK_SK_fLi128ELi128ELNSA_4UMMA5MajorE0ELSP_0ELNSO_7ScaleInE0ELSQ_0EEEEEENSA_6LayoutISE_NSB_IJNSC_ILi0EEESU_SU_EEEEENSB_IJNSA_10UnderscoreESX_SX_EEEEENS7_6detail27Sm100ImplicitGemmTileTraitsINSA_20SM90_TMA_LOAD_IM2COLENSA_14ComposedLayoutINSA_7SwizzleILi3ELi4ELi3EEENSA_18smem_ptr_flag_bitsILi16EEENST_INSB_IJNSC_ILi8EEESH_EEENSB_IJSH_SD_EEEEEEEvEENS11_INSA_13SM90_TMA_LOADES1C_vEEEENS_8epilogue10collective18CollectiveEpilogueINS1H_23Sm100TmaWarpSpecializedILi4ELi2ELi32ELb1ELb0EEEJSJ_NSB_IJNST_ISG_SD_EENST_INSC_ILi32EEESD_EEEEESK_NSB_IJNSB_IJllllEEESD_SU_EEESK_S1R_NS1H_6fusion15FusionCallbacksIS1L_NS1S_17LinearCombinationISK_fSK_fLNS_15FloatRoundStyleE2EEESJ_S1P_JEEENSA_5SM1004TMEM4LOAD26SM100_TMEM_LOAD_32dp32b32xES12_NS13_INS14_ILi2ELi4ELi3EEES17_NST_INSB_IJS18_S1N_EEENSB_IJS1N_SD_EEEEEEENSA_39AutoVectorizingCopyWithAssumedAlignmentILi128EEENSA_21SM90_TMA_STORE_IM2COLES26_S28_S28_EEEvvEEEEvNT_6ParamsE --------------------------
	.section	.nv.info._ZN7cutlass13device_kernelINS_4conv6kernel13ConvUniversalINS1_16ConvProblemShapeILNS1_8OperatorE0ELi3EEENS1_10collective14CollectiveConvINS1_47MainloopSm100TmaUmmaWarpSpecializedImplicitGemmILS5_0ELi6ELi3ELi1ELi2EN4cute5tupleIJNSA_1CILi1EEESD_SD_EEEEENSB_IJNSC_ILi128EEESG_NSB_IJNSC_ILi64EEEEEEEEENS_6half_tESK_NSA_8TiledMMAINSA_8MMA_AtomIJNSA_20SM100_MMA_F16BF16_SSISK_SK_fLi128ELi128ELNSA_4UMMA5MajorE0ELSP_0ELNSO_7ScaleInE0ELSQ_0EEEEEENSA_6LayoutISE_NSB_IJNSC_ILi0EEESU_SU_EEEEENSB_IJNSA_10UnderscoreESX_SX_EEEEENS7_6detail27Sm100ImplicitGemmTileTraitsINSA_20SM90_TMA_LOAD_IM2COLENSA_14ComposedLayoutINSA_7SwizzleILi3ELi4ELi3EEENSA_18smem_ptr_flag_bitsILi16EEENST_INSB_IJNSC_ILi8EEESH_EEENSB_IJSH_SD_EEEEEEEvEENS11_INSA_13SM90_TMA_LOADES1C_vEEEENS_8epilogue10collective18CollectiveEpilogueINS1H_23Sm100TmaWarpSpecializedILi4ELi2ELi32ELb1ELb0EEEJSJ_NSB_IJNST_ISG_SD_EENST_INSC_ILi32EEESD_EEEEESK_NSB_IJNSB_IJllllEEESD_SU_EEESK_S1R_NS1H_6fusion15FusionCallbacksIS1L_NS1S_17LinearCombinationISK_fSK_fLNS_15FloatRoundStyleE2EEESJ_S1P_JEEENSA_5SM1004TMEM4LOAD26SM100_TMEM_LOAD_32dp32b32xES12_NS13_INS14_ILi2ELi4ELi3EEES17_NST_INSB_IJS18_S1N_EEENSB_IJS1N_SD_EEEEEEENSA_39AutoVectorizingCopyWithAssumedAlignmentILi128EEENSA_21SM90_TMA_STORE_IM2COLES26_S28_S28_EEEvvEEEEvNT_6ParamsE,"",@"SHT_CUDA_INFO"
	.sectionflags	@""
	.align	4


	//----- nvinfo : EIATTR_CUDA_API_VERSION
	.align		4
        /*0000*/ 	.byte	0x04, 0x37
        /*0002*/ 	.short	(.L_31 - .L_30)
.L_30:
        /*0004*/ 	.word	0x00000082


	//----- nvinfo : EIATTR_KPARAM_INFO
	.align		4
.L_31:
        /*0008*/ 	.byte	0x04, 0x17
        /*000a*/ 	.short	(.L_33 - .L_32)
.L_32:
        /*000c*/ 	.word	0x00000000
        /*0010*/ 	.short	0x0000
        /*0012*/ 	.short	0x0000
        /*0014*/ 	.byte	0x00, 0xf0, 0x01, 0x24


	//----- nvinfo : EIATTR_AT_ENTRY_FRAGMENTS
	.align		4
.L_33:
        /*0018*/ 	.byte	0x04, 0x4f
        /*001a*/ 	.short	(.L_35 - .L_34)


	//   ....[0]....
.L_34:
        /*001c*/ 	.word	0x00000006


	//----- nvinfo : EIATTR_RESERVED_SMEM_USED
	.align		4
.L_35:
        /*0020*/ 	.byte	0x01, 0x41
	.zero		2


	//----- nvinfo : EIATTR_SPARSE_MMA_MASK
	.align		4
        /*0024*/ 	.byte	0x03, 0x50
        /*0026*/ 	.short	0x0000


	//----- nvinfo : EIATTR_TCGEN05_1CTA_USED
	.align		4
        /*0028*/ 	.byte	0x01, 0x51
	.zero		2


	//----- nvinfo : EIATTR_MAXREG_COUNT
	.align		4
        /*002c*/ 	.byte	0x03, 0x1b
        /*002e*/ 	.short	0x00ff


	//----- nvinfo : EIATTR_NUM_BARRIERS
	.align		4
        /*0030*/ 	.byte	0x02, 0x4c
        /*0032*/ 	.byte	0x07
	.zero		1


	//----- nvinfo : EIATTR_EXTERNS
	.align		4
        /*0034*/ 	.byte	0x04, 0x0f
        /*0036*/ 	.short	(.L_37 - .L_36)


	//   ....[0]....
	.align		4
.L_36:
        /*0038*/ 	.word	index@(__assertfail)


	//----- nvinfo : EIATTR_MERCURY_ISA_VERSION
	.align		4
.L_37:
        /*003c*/ 	.byte	0x03, 0x5f
        /*003e*/ 	.short	0x0101


	//----- nvinfo : EIATTR_INT_WARP_WIDE_INSTR_OFFSETS
	.align		4
        /*0040*/ 	.byte	0x04, 0x31
        /*0042*/ 	.short	(.L_39 - .L_38)


	//   ....[0]....
.L_38:
        /*0044*/ 	.word	0x00003d00


	//   ....[1]....
        /*0048*/ 	.word	0x00003d20


	//   ....[2]....
        /*004c*/ 	.word	0x00003d50


	//   ....[3]....
        /*0050*/ 	.word	0x00004ae0


	//   ....[4]....
        /*0054*/ 	.word	0x00004b50


	//   ....[5]....
        /*0058*/ 	.word	0x00004c60


	//   ....[6]....
        /*005c*/ 	.word	0x00004ce0


	//   ....[7]....
        /*0060*/ 	.word	0x00004de0


	//   ....[8]....
        /*0064*/ 	.word	0x00004e80


	//   ....[9]....
        /*0068*/ 	.word	0x00004f70


	//   ....[10]....
        /*006c*/ 	.word	0x00005070


	//----- nvinfo : EIATTR_COOP_GROUP_MASK_REGIDS
	.align		4
.L_39:
        /*0070*/ 	.byte	0x04, 0x29
        /*0072*/ 	.short	(.L_41 - .L_40)


	//   ....[0]....
.L_40:
        /*0074*/ 	.word	0xffffffff


	//   ....[1]....
        /*0078*/ 	.word	0xffffffff


	//   ....[2]....
        /*007c*/ 	.word	0xffffffff


	//   ....[3]....
        /*0080*/ 	.word	0xffffffff


	//   ....[4]....
        /*0084*/ 	.word	0xffffffff


	//   ....[5]....
        /*0088*/ 	.word	0xffffffff


	//   ....[6]....
        /*008c*/ 	.word	0xffffffff


	//   ....[7]....
        /*0090*/ 	.word	0xffffffff


	//   ....[8]....
        /*0094*/ 	.word	0xffffffff


	//   ....[9]....
        /*0098*/ 	.word	0xffffffff


	//   ....[10]....
        /*009c*/ 	.word	0xffffffff


	//   ....[11]....
        /*00a0*/ 	.word	0xffffffff


	//----- nvinfo : EIATTR_COOP_GROUP_INSTR_OFFSETS
	.align		4
.L_41:
        /*00a4*/ 	.byte	0x04, 0x28
        /*00a6*/ 	.short	(.L_43 - .L_42)


	//   ....[0]....
.L_42:
        /*00a8*/ 	.word	0x00000090


	//   ....[1]....
        /*00ac*/ 	.word	0x00000500


	//   ....[2]....
        /*00b0*/ 	.word	0x000006b0


	//   ....[3]....
        /*00b4*/ 	.word	0x00000850


	//   ....[4]....
        /*00b8*/ 	.word	0x00000950


	//   ....[5]....
        /*00bc*/ 	.word	0x00000aa0


	//   ....[6]....
        /*00c0*/ 	.word	0x000022a0


	//   ....[7]....
        /*00c4*/ 	.word	0x00003040


	//   ....[8]....
        /*00c8*/ 	.word	0x00003250


	//   ....[9]....
        /*00cc*/ 	.word	0x00003280


	//   ....[10]....
        /*00d0*/ 	.word	0x00003be0


	//   ....[11]....
        /*00d4*/ 	.word	0x00003e20


	//----- nvinfo : EIATTR_VRC_CTA_INIT_COUNT
	.align		4
.L_43:
        /*00d8*/ 	.byte	0x02, 0x4a
        /*00da*/ 	.byte	0x80
	.zero		1


	//----- nvinfo : EIATTR_SYSCALL_OFFSETS
	.align		4
        /*00dc*/ 	.byte	0x04, 0x46
        /*00de*/ 	.short	(.L_45 - .L_44)


	//   ....[0]....
.L_44:
        /*00e0*/ 	.word	0x00005c80


	//   ....[1]....
        /*00e4*/ 	.word	0x00005d70


	//   ....[2]....
        /*00e8*/ 	.word	0x00006740


	//   ....[3]....
        /*00ec*/ 	.word	0x000073f0


	//   ....[4]....
        /*00f0*/ 	.word	0x00008070


	//   ....[5]....
        /*00f4*/ 	.word	0x00008ce0


	//----- nvinfo : EIATTR_MBARRIER_INSTR_OFFSETS
	.align		4
.L_45:
        /*00f8*/ 	.byte	0x04, 0x39
        /*00fa*/ 	.short	(.L_47 - .L_46)


	//   ....[0]....
.L_46:
        /*00fc*/ 	.word	0x000005e0
        /*0100*/ 	.word	0x000000ff
        /*0104*/ 	.word	0x00000000
        /*0108*/ 	.short	0x0100
        /*010a*/ 	.byte	0x04
	.zero		1


	//   ....[1]....
        /*010c*/ 	.word	0x000005f0
        /*0110*/ 	.word	0x000000ff
        /*0114*/ 	.word	0x00000030
        /*0118*/ 	.short	0x0100
        /*011a*/ 	.byte	0x04
	.zero		1


	//   ....[2]....
        /*011c*/ 	.word	0x00000600
        /*0120*/ 	.word	0x000000ff
        /*0124*/ 	.word	0x00000008
        /*0128*/ 	.short	0x0100
        /*012a*/ 	.byte	0x04
	.zero		1


	//   ....[3]....
        /*012c*/ 	.word	0x00000610
        /*0130*/ 	.word	0x000000ff
        /*0134*/ 	.word	0x00000038
        /*0138*/ 	.short	0x0100
        /*013a*/ 	.byte	0x04
	.zero		1


	//   ....[4]....
        /*013c*/ 	.word	0x00000620
        /*0140*/ 	.word	0x000000ff
        /*0144*/ 	.word	0x00000010
        /*0148*/ 	.short	0x0100
        /*014a*/ 	.byte	0x04
	.zero		1


	//   ....[5]....
        /*014c*/ 	.word	0x00000630
        /*0150*/ 	.word	0x000000ff
        /*0154*/ 	.word	0x00000040
        /*0158*/ 	.short	0x0100
        /*015a*/ 	.byte	0x04
	.zero		1


	//   ....[6]....
        /*015c*/ 	.word	0x00000640
        /*0160*/ 	.word	0x000000ff
        /*0164*/ 	.word	0x00000018
        /*0168*/ 	.short	0x0100
        /*016a*/ 	.byte	0x04
	.zero		1


	//   ....[7]....
        /*016c*/ 	.word	0x00000650
        /*0170*/ 	.word	0x000000ff
        /*0174*/ 	.word	0x00000048
        /*0178*/ 	.short	0x0100
        /*017a*/ 	.byte	0x04
	.zero		1


	//   ....[8]....
        /*017c*/ 	.word	0x00000660
        /*0180*/ 	.word	0x000000ff
        /*0184*/ 	.word	0x00000020
        /*0188*/ 	.short	0x0100
        /*018a*/ 	.byte	0x04
	.zero		1


	//   ....[9]....
        /*018c*/ 	.word	0x00000670
        /*0190*/ 	.word	0x000000ff
        /*0194*/ 	.word	0x00000050
        /*0198*/ 	.short	0x0100
        /*019a*/ 	.byte	0x04
	.zero		1


	//   ....[10]....
        /*019c*/ 	.word	0x00000680
        /*01a0*/ 	.word	0x000000ff
        /*01a4*/ 	.word	0x00000028
        /*01a8*/ 	.short	0x0100
        /*01aa*/ 	.byte	0x04
	.zero		1


	//   ....[11]....
        /*01ac*/ 	.word	0x00000690
        /*01b0*/ 	.word	0x000000ff
        /*01b4*/ 	.word	0x00000058
        /*01b8*/ 	.short	0x0100
        /*01ba*/ 	.byte	0x04
	.zero		1


	//   ....[12]....
        /*01bc*/ 	.word	0x000007c0
        /*01c0*/ 	.word	0x000000ff
        /*01c4*/ 	.word	0x00000060
        /*01c8*/ 	.short	0x0100
        /*01ca*/ 	.byte	0x04
	.zero		1


	//   ....[13]....
        /*01cc*/ 	.word	0x000007d0
        /*01d0*/ 	.word	0x000000ff
        /*01d4*/ 	.word	0x00000080
        /*01d8*/ 	.short	0x0100
        /*01da*/ 	.byte	0x04
	.zero		1


	//   ....[14]....
        /*01dc*/ 	.word	0x000007e0
        /*01e0*/ 	.word	0x000000ff
        /*01e4*/ 	.word	0x00000068
        /*01e8*/ 	.short	0x0100
        /*01ea*/ 	.byte	0x04
	.zero		1


	//   ....[15]....
        /*01ec*/ 	.word	0x000007f0
        /*01f0*/ 	.word	0x000000ff
        /*01f4*/ 	.word	0x00000088
        /*01f8*/ 	.short	0x0100
        /*01fa*/ 	.byte	0x04
	.zero		1


	//   ....[16]....
        /*01fc*/ 	.word	0x00000800
        /*0200*/ 	.word	0x000000ff
        /*0204*/ 	.word	0x00000070
        /*0208*/ 	.short	0x0100
        /*020a*/ 	.byte	0x04
	.zero		1


	//   ....[17]....
        /*020c*/ 	.word	0x00000810
        /*0210*/ 	.word	0x000000ff
        /*0214*/ 	.word	0x00000090
        /*0218*/ 	.short	0x0100
        /*021a*/ 	.byte	0x04
	.zero		1


	//   ....[18]....
        /*021c*/ 	.word	0x00000820
        /*0220*/ 	.word	0x000000ff
        /*0224*/ 	.word	0x00000078
        /*0228*/ 	.short	0x0100
        /*022a*/ 	.byte	0x04
	.zero		1


	//   ....[19]....
        /*022c*/ 	.word	0x00000830
        /*0230*/ 	.word	0x000000ff
        /*0234*/ 	.word	0x00000098
        /*0238*/ 	.short	0x0100
        /*023a*/ 	.byte	0x04
	.zero		1


	//   ....[20]....
        /*023c*/ 	.word	0x00000920
        /*0240*/ 	.word	0x000000ff
        /*0244*/ 	.word	0x000000a0
        /*0248*/ 	.short	0x0100
        /*024a*/ 	.byte	0x06
	.zero		1


	//   ....[21]....
        /*024c*/ 	.word	0x00000930
        /*0250*/ 	.word	0x000000ff
        /*0254*/ 	.word	0x000000a8
        /*0258*/ 	.short	0x0100
        /*025a*/ 	.byte	0x06
	.zero		1


	//   ....[22]....
        /*025c*/ 	.word	0x00000a70
        /*0260*/ 	.word	0x000000ff
        /*0264*/ 	.word	0x000000b0
        /*0268*/ 	.short	0x0100
        /*026a*/ 	.byte	0x06
	.zero		1


	//   ....[23]....
        /*026c*/ 	.word	0x00000a80
        /*0270*/ 	.word	0x000000ff
        /*0274*/ 	.word	0x000000b8
        /*0278*/ 	.short	0x0100
        /*027a*/ 	.byte	0x06
	.zero		1


	//   ....[24]....
        /*027c*/ 	.word	0x00000bd0
        /*0280*/ 	.word	0x000000ff
        /*0284*/ 	.word	0x000000c0
        /*0288*/ 	.short	0x0100
        /*028a*/ 	.byte	0x04
	.zero		1


	//   ....[25]....
        /*028c*/ 	.word	0x00000be0
        /*0290*/ 	.word	0x000000ff
        /*0294*/ 	.word	0x000000d0
        /*0298*/ 	.short	0x0100
        /*029a*/ 	.byte	0x04
	.zero		1


	//   ....[26]....
        /*029c*/ 	.word	0x00000bf0
        /*02a0*/ 	.word	0x000000ff
        /*02a4*/ 	.word	0x000000c8
        /*02a8*/ 	.short	0x0100
        /*02aa*/ 	.byte	0x04
	.zero		1


	//   ....[27]....
        /*02ac*/ 	.word	0x00000c00
        /*02b0*/ 	.word	0x000000ff
        /*02b4*/ 	.word	0x000000d8
        /*02b8*/ 	.short	0x0100
        /*02ba*/ 	.byte	0x04
	.zero		1


	//   ....[28]....
        /*02bc*/ 	.word	0x00001580
        /*02c0*/ 	.word	0x000000ff
        /*02c4*/ 	.word	0x00000030
        /*02c8*/ 	.short	0x010a
        /*02ca*/ 	.byte	0x04
	.zero		1


	//   ....[29]....
        /*02cc*/ 	.word	0x00001890
        /*02d0*/ 	.word	0x000000ff
        /*02d4*/ 	.word	0x00000030
        /*02d8*/ 	.short	0x010a
        /*02da*/ 	.byte	0x09
	.zero		1


	//   ....[30]....
        /*02dc*/ 	.word	0x00001a00
        /*02e0*/ 	.word	0x000000ff
        /*02e4*/ 	.word	0x00000030
        /*02e8*/ 	.short	0x010a
        /*02ea*/ 	.byte	0x08
	.zero		1


	//   ....[31]....
        /*02ec*/ 	.word	0x00001c10
        /*02f0*/ 	.word	0x000000ff
        /*02f4*/ 	.word	0x000000a8
        /*02f8*/ 	.short	0x0101
        /*02fa*/ 	.byte	0x24
	.zero		1


	//   ....[32]....
        /*02fc*/ 	.word	0x00001c40
        /*0300*/ 	.word	0x000000ff
        /*0304*/ 	.word	0x00000030
        /*0308*/ 	.short	0x010a
        /*030a*/ 	.byte	0x04
	.zero		1


	//   ....[33]....
        /*030c*/ 	.word	0x00001f20
        /*0310*/ 	.word	0x000000ff
        /*0314*/ 	.word	0x00000030
        /*0318*/ 	.short	0x010a
        /*031a*/ 	.byte	0x09
	.zero		1


	//   ....[34]....
        /*031c*/ 	.word	0x00002090
        /*0320*/ 	.word	0x000000ff
        /*0324*/ 	.word	0x00000030
        /*0328*/ 	.short	0x010a
        /*032a*/ 	.byte	0x08
	.zero		1


	//   ....[35]....
        /*032c*/ 	.word	0x000022b0
        /*0330*/ 	.word	0x000000ff
        /*0334*/ 	.word	0x000000b0
        /*0338*/ 	.short	0x010a
        /*033a*/ 	.byte	0x24
	.zero		1


	//   ....[36]....
        /*033c*/ 	.word	0x00002370
        /*0340*/ 	.word	0x000000ff
        /*0344*/ 	.word	0x00000000
        /*0348*/ 	.short	0x0101
        /*034a*/ 	.byte	0x04
	.zero		1


	//   ....[37]....
        /*034c*/ 	.word	0x00002970
        /*0350*/ 	.word	0x000000ff
        /*0354*/ 	.word	0x00000000
        /*0358*/ 	.short	0x010a
        /*035a*/ 	.byte	0x04
	.zero		1


	//   ....[38]....
        /*035c*/ 	.word	0x00002a10
        /*0360*/ 	.word	0x000000ff
        /*0364*/ 	.word	0x00000000
        /*0368*/ 	.short	0x010a
        /*036a*/ 	.byte	0x05
	.zero		1


	//   ....[39]....
        /*036c*/ 	.word	0x00002ab0
        /*0370*/ 	.word	0x000000ff
        /*0374*/ 	.word	0x00000000
        /*0378*/ 	.short	0x010a
        /*037a*/ 	.byte	0x05
	.zero		1


	//   ....[40]....
        /*037c*/ 	.word	0x00002b50
        /*0380*/ 	.word	0x000000ff
        /*0384*/ 	.word	0x00000000
        /*0388*/ 	.short	0x010a
        /*038a*/ 	.byte	0x05
	.zero		1


	//   ....[41]....
        /*038c*/ 	.word	0x00002bf0
        /*0390*/ 	.word	0x000000ff
        /*0394*/ 	.word	0x00000000
        /*0398*/ 	.short	0x010a
        /*039a*/ 	.byte	0x05
	.zero		1


	//   ....[42]....
        /*039c*/ 	.word	0x00002ca0
        /*03a0*/ 	.word	0x00000000
        /*03a4*/ 	.word	0x00000000
        /*03a8*/ 	.short	0x010a
        /*03aa*/ 	.byte	0xff
	.zero		1


	//   ....[43]....
        /*03ac*/ 	.word	0x00002df0
        /*03b0*/ 	.word	0x000000ff
        /*03b4*/ 	.word	0x000000b8
        /*03b8*/ 	.short	0x010a
        /*03ba*/ 	.byte	0x04
	.zero		1


	//   ....[44]....
        /*03bc*/ 	.word	0x00002e90
        /*03c0*/ 	.word	0x000000ff
        /*03c4*/ 	.word	0x000000b0
        /*03c8*/ 	.short	0x010a
        /*03ca*/ 	.byte	0x04
	.zero		1


	//   ....[45]....
        /*03cc*/ 	.word	0x00002f30
        /*03d0*/ 	.word	0x000000ff
        /*03d4*/ 	.word	0x00000000
        /*03d8*/ 	.short	0x0101
        /*03da*/ 	.byte	0x05
	.zero		1


	//   ....[46]....
        /*03dc*/ 	.word	0x00002f70
        /*03e0*/ 	.word	0x000000ff
        /*03e4*/ 	.word	0x000000b8
        /*03e8*/ 	.short	0x0106
        /*03ea*/ 	.byte	0x04
	.zero		1


	//   ....[47]....
        /*03ec*/ 	.word	0x00002fb0
        /*03f0*/ 	.word	0x00000000
        /*03f4*/ 	.word	0x000000b8
        /*03f8*/ 	.short	0x010a
        /*03fa*/ 	.byte	0xff
	.zero		1


	//   ....[48]....
        /*03fc*/ 	.word	0x00003520
        /*0400*/ 	.word	0x000000ff
        /*0404*/ 	.word	0x000000b0
        /*0408*/ 	.short	0x010a
        /*040a*/ 	.byte	0x14
	.zero		1


	//   ....[49]....
        /*040c*/ 	.word	0x000035d0
        /*0410*/ 	.word	0x000000ff
        /*0414*/ 	.word	0x00000000
        /*0418*/ 	.short	0x0101
        /*041a*/ 	.byte	0x19
	.zero		1


	//   ....[50]....
        /*041c*/ 	.word	0x000035e0
        /*0420*/ 	.word	0x000000ff
        /*0424*/ 	.word	0x000000d0
        /*0428*/ 	.short	0x010a
        /*042a*/ 	.byte	0x18
	.zero		1


	//   ....[51]....
        /*042c*/ 	.word	0x00003690
        /*0430*/ 	.word	0x000000ff
        /*0434*/ 	.word	0x00000000
        /*0438*/ 	.short	0x010a
        /*043a*/ 	.byte	0x04
	.zero		1


	//   ....[52]....
        /*043c*/ 	.word	0x000036e0
        /*0440*/ 	.word	0x000000ff
        /*0444*/ 	.word	0x00000000
        /*0448*/ 	.short	0x010a
        /*044a*/ 	.byte	0x12
	.zero		1


	//   ....[53]....
        /*044c*/ 	.word	0x00003830
        /*0450*/ 	.word	0x000000ff
        /*0454*/ 	.word	0x00000000
        /*0458*/ 	.short	0x010a
        /*045a*/ 	.byte	0x05
	.zero		1


	//   ....[54]....
        /*045c*/ 	.word	0x00003b30
        /*0460*/ 	.word	0x000000ff
        /*0464*/ 	.word	0x00000000
        /*0468*/ 	.short	0x010a
        /*046a*/ 	.byte	0x04
	.zero		1


	//   ....[55]....
        /*046c*/ 	.word	0x00003bc0
        /*0470*/ 	.word	0x000000ff
        /*0474*/ 	.word	0x00000000
        /*0478*/ 	.short	0x010a
        /*047a*/ 	.byte	0x04
	.zero		1


	//   ....[56]....
        /*047c*/ 	.word	0x00004190
        /*0480*/ 	.word	0x000000ff
        /*0484*/ 	.word	0x000000b0
        /*0488*/ 	.short	0x010a
        /*048a*/ 	.byte	0x14
	.zero		1


	//   ....[57]....
        /*048c*/ 	.word	0x00004230
        /*0490*/ 	.word	0x000000ff
        /*0494*/ 	.word	0x00000000
        /*0498*/ 	.short	0x0101
        /*049a*/ 	.byte	0x2f
	.zero		1


	//   ....[58]....
        /*049c*/ 	.word	0x00004780
        /*04a0*/ 	.word	0x000000ff
        /*04a4*/ 	.word	0x000000a8
        /*04a8*/ 	.short	0x010a
        /*04aa*/ 	.byte	0x14
	.zero		1


	//   ....[59]....
        /*04ac*/ 	.word	0x00004920
        /*04b0*/ 	.word	0x000000ff
        /*04b4*/ 	.word	0x00000080
        /*04b8*/ 	.short	0x010a
        /*04ba*/ 	.byte	0x14
	.zero		1


	//   ....[60]....
        /*04bc*/ 	.word	0x00004bf0
        /*04c0*/ 	.word	0x000000ff
        /*04c4*/ 	.word	0x00000060
        /*04c8*/ 	.short	0x010b
        /*04ca*/ 	.byte	0x14
	.zero		1


	//   ....[61]....
        /*04cc*/ 	.word	0x00004c00
        /*04d0*/ 	.word	0x000000ff
        /*04d4*/ 	.word	0x00000000
        /*04d8*/ 	.short	0x0101
        /*04da*/ 	.byte	0x35
	.zero		1


	//   ....[62]....
        /*04dc*/ 	.word	0x00004c20
        /*04e0*/ 	.word	0x000000ff
        /*04e4*/ 	.word	0x00000088
        /*04e8*/ 	.short	0x010a
        /*04ea*/ 	.byte	0x14
	.zero		1


	//   ....[63]....
        /*04ec*/ 	.word	0x00004d70
        /*04f0*/ 	.word	0x000000ff
        /*04f4*/ 	.word	0x00000068
        /*04f8*/ 	.short	0x010b
        /*04fa*/ 	.byte	0x14
	.zero		1


	//   ....[64]....
        /*04fc*/ 	.word	0x00004d80
        /*0500*/ 	.word	0x000000ff
        /*0504*/ 	.word	0x00000000
        /*0508*/ 	.short	0x0101
        /*050a*/ 	.byte	0x32
	.zero		1


	//   ....[65]....
        /*050c*/ 	.word	0x00004da0
        /*0510*/ 	.word	0x000000ff
        /*0514*/ 	.word	0x00000090
        /*0518*/ 	.short	0x010a
        /*051a*/ 	.byte	0x14
	.zero		1


	//   ....[66]....
        /*051c*/ 	.word	0x00004f10
        /*0520*/ 	.word	0x000000ff
        /*0524*/ 	.word	0x00000070
        /*0528*/ 	.short	0x010b
        /*052a*/ 	.byte	0x14
	.zero		1


	//   ....[67]....
        /*052c*/ 	.word	0x00004f20
        /*0530*/ 	.word	0x000000ff
        /*0534*/ 	.word	0x00000000
        /*0538*/ 	.short	0x0101
        /*053a*/ 	.byte	0x31
	.zero		1


	//   ....[68]....
        /*053c*/ 	.word	0x00004f30
        /*0540*/ 	.word	0x000000ff
        /*0544*/ 	.word	0x00000098
        /*0548*/ 	.short	0x010a
        /*054a*/ 	.byte	0x14
	.zero		1


	//   ....[69]....
        /*054c*/ 	.word	0x000050e0
        /*0550*/ 	.word	0x000000ff
        /*0554*/ 	.word	0x00000078
        /*0558*/ 	.short	0x010b
        /*055a*/ 	.byte	0x14
	.zero		1


	//   ....[70]....
        /*055c*/ 	.word	0x000050f0
        /*0560*/ 	.word	0x000000ff
        /*0564*/ 	.word	0x00000000
        /*0568*/ 	.short	0x0101
        /*056a*/ 	.byte	0x30
	.zero		1


	//   ....[71]....
        /*056c*/ 	.word	0x00005120
        /*0570*/ 	.word	0x000000ff
        /*0574*/ 	.word	0x00000080
        /*0578*/ 	.short	0x010a
        /*057a*/ 	.byte	0x14
	.zero		1


	//   ....[72]....
        /*057c*/ 	.word	0x00005140
        /*0580*/ 	.word	0x000000ff
        /*0584*/ 	.word	0x00000088
        /*0588*/ 	.short	0x010a
        /*058a*/ 	.byte	0x14
	.zero		1


	//   ....[73]....
        /*058c*/ 	.word	0x00005160
        /*0590*/ 	.word	0x000000ff
        /*0594*/ 	.word	0x00000090
        /*0598*/ 	.short	0x010a
        /*059a*/ 	.byte	0x14
	.zero		1


	//   ....[74]....
        /*059c*/ 	.word	0x000051a0
        /*05a0*/ 	.word	0x00000000
        /*05a4*/ 	.word	0x00000098
        /*05a8*/ 	.short	0x010a
        /*05aa*/ 	.byte	0xff
	.zero		1


	//   ....[75]....
        /*05ac*/ 	.word	0x00005520
        /*05b0*/ 	.word	0x000000ff
        /*05b4*/ 	.word	0x000000b0
        /*05b8*/ 	.short	0x010a
        /*05ba*/ 	.byte	0x31
	.zero		1


	//   ....[76]....
        /*05bc*/ 	.word	0x000055f0
        /*05c0*/ 	.word	0x000000ff
        /*05c4*/ 	.word	0x00000000
        /*05c8*/ 	.short	0x0101
        /*05ca*/ 	.byte	0x04
	.zero		1


	//   ....[77]....
        /*05cc*/ 	.word	0x00006270
        /*05d0*/ 	.word	0x000000ff
        /*05d4*/ 	.word	0x00000060
        /*05d8*/ 	.short	0x010a
        /*05da*/ 	.byte	0x31
	.zero		1


	//   ....[78]....
        /*05dc*/ 	.word	0x00006320
        /*05e0*/ 	.word	0x00000038
        /*05e4*/ 	.word	0x000000c0
        /*05e8*/ 	.short	0x010a
        /*05ea*/ 	.byte	0xff
	.zero		1


	//   ....[79]....
        /*05ec*/ 	.word	0x00006530
        /*05f0*/ 	.word	0x000000ff
        /*05f4*/ 	.word	0x00000060
        /*05f8*/ 	.short	0x010a
        /*05fa*/ 	.byte	0x31
	.zero		1


	//   ....[80]....
        /*05fc*/ 	.word	0x00006620
        /*0600*/ 	.word	0x00000038
        /*0604*/ 	.word	0x000000c0
        /*0608*/ 	.short	0x010a
        /*060a*/ 	.byte	0xff
	.zero		1


	//   ....[81]....
        /*060c*/ 	.word	0x00007120
        /*0610*/ 	.word	0x00000000
        /*0614*/ 	.word	0x00000000
        /*0618*/ 	.short	0x0101
        /*061a*/ 	.byte	0xff
	.zero		1


	//   ....[82]....
        /*061c*/ 	.word	0x00007130
        /*0620*/ 	.word	0x00000002
        /*0624*/ 	.word	0x00000060
        /*0628*/ 	.short	0x010a
        /*062a*/ 	.byte	0xff
	.zero		1


	//   ....[83]....
        /*062c*/ 	.word	0x00007210
        /*0630*/ 	.word	0x00000002
        /*0634*/ 	.word	0x00000060
        /*0638*/ 	.short	0x010a
        /*063a*/ 	.byte	0xff
	.zero		1


	//   ....[84]....
        /*063c*/ 	.word	0x00007da0
        /*0640*/ 	.word	0x00000000
        /*0644*/ 	.word	0x00000000
        /*0648*/ 	.short	0x0101
        /*064a*/ 	.byte	0xff
	.zero		1


	//   ....[85]....
        /*064c*/ 	.word	0x00007dc0
        /*0650*/ 	.word	0x00000006
        /*0654*/ 	.word	0x00000060
        /*0658*/ 	.short	0x010a
        /*065a*/ 	.byte	0xff
	.zero		1


	//   ....[86]....
        /*065c*/ 	.word	0x00007e90
        /*0660*/ 	.word	0x00000006
        /*0664*/ 	.word	0x00000060
        /*0668*/ 	.short	0x010a
        /*066a*/ 	.byte	0xff
	.zero		1


	//   ....[87]....
        /*066c*/ 	.word	0x00008a10
        /*0670*/ 	.word	0x00000000
        /*0674*/ 	.word	0x00000000
        /*0678*/ 	.short	0x0101
        /*067a*/ 	.byte	0xff
	.zero		1


	//   ....[88]....
        /*067c*/ 	.word	0x00008a30
        /*0680*/ 	.word	0x00000002
        /*0684*/ 	.word	0x00000060
        /*0688*/ 	.short	0x010a
        /*068a*/ 	.byte	0xff
	.zero		1


	//   ....[89]....
        /*068c*/ 	.word	0x00008b00
        /*0690*/ 	.word	0x00000002
        /*0694*/ 	.word	0x00000060
        /*0698*/ 	.short	0x010a
        /*069a*/ 	.byte	0xff
	.zero		1


	//   ....[90]....
        /*069c*/ 	.word	0x00008f10
        /*06a0*/ 	.word	0x000000ff
        /*06a4*/ 	.word	0x00000000
        /*06a8*/ 	.short	0x0101
        /*06aa*/ 	.byte	0x04
	.zero		1


	//   ....[91]....
        /*06ac*/ 	.word	0x000096f0
        /*06b0*/ 	.word	0x00000000
        /*06b4*/ 	.word	0x00000000
        /*06b8*/ 	.short	0x0101
        /*06ba*/ 	.byte	0xff
	.zero		1


	//   ....[92]....
        /*06bc*/ 	.word	0x00009970
        /*06c0*/ 	.word	0x000000ff
        /*06c4*/ 	.word	0x00000000
        /*06c8*/ 	.short	0x0101
        /*06ca*/ 	.byte	0x04
	.zero		1


	//   ....[93]....
        /*06cc*/ 	.word	0x000099a0
        /*06d0*/ 	.word	0x00000000
        /*06d4*/ 	.word	0x00000030
        /*06d8*/ 	.short	0x010a
        /*06da*/ 	.byte	0xff
	.zero		1


	//   ....[94]....
        /*06dc*/ 	.word	0x00009a00
        /*06e0*/ 	.word	0x00000000
        /*06e4*/ 	.word	0x00000030
        /*06e8*/ 	.short	0x010a
        /*06ea*/ 	.byte	0xff
	.zero		1


	//   ....[95]....
        /*06ec*/ 	.word	0x00009a60
        /*06f0*/ 	.word	0x00000000
        /*06f4*/ 	.word	0x000000b0
        /*06f8*/ 	.short	0x010a
        /*06fa*/ 	.byte	0xff
	.zero		1


	//   ....[96]....
        /*06fc*/ 	.word	0x00009ac0
        /*0700*/ 	.word	0x00000000
        /*0704*/ 	.word	0x00000000
        /*0708*/ 	.short	0x010a
        /*070a*/ 	.byte	0xff
	.zero		1


	//   ....[97]....
        /*070c*/ 	.word	0x00009b20
        /*0710*/ 	.word	0x00000000
        /*0714*/ 	.word	0x00000000
        /*0718*/ 	.short	0x010a
        /*071a*/ 	.byte	0xff
	.zero		1


	//   ....[98]....
        /*071c*/ 	.word	0x00009b80
        /*0720*/ 	.word	0x00000000
        /*0724*/ 	.word	0x00000000
        /*0728*/ 	.short	0x010a
        /*072a*/ 	.byte	0xff
	.zero		1


	//   ....[99]....
        /*072c*/ 	.word	0x00009be0
        /*0730*/ 	.word	0x00000000
        /*0734*/ 	.word	0x00000000
        /*0738*/ 	.short	0x010a
        /*073a*/ 	.byte	0xff
	.zero		1


	//   ....[100]....
        /*073c*/ 	.word	0x00009c40
        /*0740*/ 	.word	0x00000000
        /*0744*/ 	.word	0x00000000
        /*0748*/ 	.short	0x010a
        /*074a*/ 	.byte	0xff
	.zero		1


	//   ....[101]....
        /*074c*/ 	.word	0x00009ca0
        /*0750*/ 	.word	0x00000004
        /*0754*/ 	.word	0x000000b8
        /*0758*/ 	.short	0x010a
        /*075a*/ 	.byte	0xff
	.zero		1


	//   ....[102]....
        /*075c*/ 	.word	0x00009d00
        /*0760*/ 	.word	0x00000004
        /*0764*/ 	.word	0x000000b0
        /*0768*/ 	.short	0x010a
        /*076a*/ 	.byte	0xff
	.zero		1


	//   ....[103]....
        /*076c*/ 	.word	0x00009d60
        /*0770*/ 	.word	0x00000000
        /*0774*/ 	.word	0x000000b0
        /*0778*/ 	.short	0x010a
        /*077a*/ 	.byte	0xff
	.zero		1


	//   ....[104]....
        /*077c*/ 	.word	0x00009dc0
        /*0780*/ 	.word	0x00000004
        /*0784*/ 	.word	0x000000d0
        /*0788*/ 	.short	0x010a
        /*078a*/ 	.byte	0xff
	.zero		1


	//   ....[105]....
        /*078c*/ 	.word	0x00009e20
        /*0790*/ 	.word	0x00000000
        /*0794*/ 	.word	0x00000000
        /*0798*/ 	.short	0x010a
        /*079a*/ 	.byte	0xff
	.zero		1


	//   ....[106]....
        /*079c*/ 	.word	0x00009e80
        /*07a0*/ 	.word	0x00000000
        /*07a4*/ 	.word	0x00000000
        /*07a8*/ 	.short	0x010a
        /*07aa*/ 	.byte	0xff
	.zero		1


	//   ....[107]....
        /*07ac*/ 	.word	0x00009ee0
        /*07b0*/ 	.word	0x00000000
        /*07b4*/ 	.word	0x00000000
        /*07b8*/ 	.short	0x010a
        /*07ba*/ 	.byte	0xff
	.zero		1


	//   ....[108]....
        /*07bc*/ 	.word	0x00009f40
        /*07c0*/ 	.word	0x00000000
        /*07c4*/ 	.word	0x000000b0
        /*07c8*/ 	.short	0x010a
        /*07ca*/ 	.byte	0xff
	.zero		1


	//   ....[109]....
        /*07cc*/ 	.word	0x00009fa0
        /*07d0*/ 	.word	0x00000000
        /*07d4*/ 	.word	0x000000a8
        /*07d8*/ 	.short	0x010a
        /*07da*/ 	.byte	0xff
	.zero		1


	//   ....[110]....
        /*07dc*/ 	.word	0x0000a000
        /*07e0*/ 	.word	0x00000002
        /*07e4*/ 	.word	0x00000080
        /*07e8*/ 	.short	0x010a
        /*07ea*/ 	.byte	0xff
	.zero		1


	//   ....[111]....
        /*07ec*/ 	.word	0x0000a060
        /*07f0*/ 	.word	0x00000002
        /*07f4*/ 	.word	0x00000088
        /*07f8*/ 	.short	0x010a
        /*07fa*/ 	.byte	0xff
	.zero		1


	//   ....[112]....
        /*07fc*/ 	.word	0x0000a0c0
        /*0800*/ 	.word	0x00000002
        /*0804*/ 	.word	0x00000090
        /*0808*/ 	.short	0x010a
        /*080a*/ 	.byte	0xff
	.zero		1


	//   ....[113]....
        /*080c*/ 	.word	0x0000a120
        /*0810*/ 	.word	0x00000000
        /*0814*/ 	.word	0x00000098
        /*0818*/ 	.short	0x010a
        /*081a*/ 	.byte	0xff
	.zero		1


	//   ....[114]....
        /*081c*/ 	.word	0x0000a180
        /*0820*/ 	.word	0x00000000
        /*0824*/ 	.word	0x00000080
        /*0828*/ 	.short	0x010a
        /*082a*/ 	.byte	0xff
	.zero		1


	//   ....[115]....
        /*082c*/ 	.word	0x0000a1e0
        /*0830*/ 	.word	0x00000000
        /*0834*/ 	.word	0x00000088
        /*0838*/ 	.short	0x010a
        /*083a*/ 	.byte	0xff
	.zero		1


	//   ....[116]....
        /*083c*/ 	.word	0x0000a240
        /*0840*/ 	.word	0x00000000
        /*0844*/ 	.word	0x00000090
        /*0848*/ 	.short	0x010a
        /*084a*/ 	.byte	0xff
	.zero		1


	//   ....[117]....
        /*084c*/ 	.word	0x0000a2a0
        /*0850*/ 	.word	0x00000000
        /*0854*/ 	.word	0x000000b0
        /*0858*/ 	.short	0x010a
        /*085a*/ 	.byte	0xff
	.zero		1


	//   ....[118]....
        /*085c*/ 	.word	0x0000a300
        /*0860*/ 	.word	0x00000002
        /*0864*/ 	.word	0x00000060
        /*0868*/ 	.short	0x010a
        /*086a*/ 	.byte	0xff
	.zero		1


	//   ....[119]....
        /*086c*/ 	.word	0x0000a350
        /*0870*/ 	.word	0x00000038
        /*0874*/ 	.word	0x000000c0
        /*0878*/ 	.short	0x010a
        /*087a*/ 	.byte	0xff
	.zero		1


	//   ....[120]....
        /*087c*/ 	.word	0x0000a3a0
        /*0880*/ 	.word	0x00000002
        /*0884*/ 	.word	0x00000060
        /*0888*/ 	.short	0x010a
        /*088a*/ 	.byte	0xff
	.zero		1


	//   ....[121]....
        /*088c*/ 	.word	0x0000a3f0
        /*0890*/ 	.word	0x00000006
        /*0894*/ 	.word	0x00000060
        /*0898*/ 	.short	0x010a
        /*089a*/ 	.byte	0xff
	.zero		1


	//   ....[122]....
        /*089c*/ 	.word	0x0000a440
        /*08a0*/ 	.word	0x00000002
        /*08a4*/ 	.word	0x00000060
        /*08a8*/ 	.short	0x010a
        /*08aa*/ 	.byte	0xff
	.zero		1


	//----- nvinfo : EIATTR_NUM_MBARRIERS
	.align		4
.L_47:
        /*08ac*/ 	.byte	0x03, 0x38
        /*08ae*/ 	.short	0x001c


	//----- nvinfo : EIATTR_EXIT_INSTR_OFFSETS
	.align		4
        /*08b0*/ 	.byte	0x04, 0x1c
        /*08b2*/ 	.short	(.L_49 - .L_48)


	//   ....[0]....
.L_48:
        /*08b4*/ 	.word	0x00002cd0


	//   ....[1]....
        /*08b8*/ 	.word	0x00002f80


	//   ....[2]....
        /*08bc*/ 	.word	0x00002fe0


	//   ....[3]....
        /*08c0*/ 	.word	0x00003e30


	//   ....[4]....
        /*08c4*/ 	.word	0x000051d0


	//   ....[5]....
        /*08c8*/ 	.word	0x00005210


	//   ....[6]....
        /*08cc*/ 	.word	0x00009850


	//   ....[7]....
        /*08d0*/ 	.word	0x000098d0


	//   ....[8]....
        /*08d4*/ 	.word	0x00009900


	//   ....[9]....
        /*08d8*/ 	.word	0x00009980


	//----- nvinfo : EIATTR_MAX_THREADS
	.align		4
.L_49:
        /*08dc*/ 	.byte	0x04, 0x05
        /*08de*/ 	.short	(.L_51 - .L_50)
.L_50:
        /*08e0*/ 	.word	0x00000100
        /*08e4*/ 	.word	0x00000001
        /*08e8*/ 	.word	0x00000001


	//----- nvinfo : EIATTR_CRS_STACK_SIZE
	.align		4
.L_51:
        /*08ec*/ 	.byte	0x04, 0x1e
        /*08ee*/ 	.short	(.L_53 - .L_52)
.L_52:
        /*08f0*/ 	.word	0x00000000


	//----- nvinfo : EIATTR_CBANK_PARAM_SIZE
	.align		4
.L_53:
        /*08f4*/ 	.byte	0x03, 0x19
        /*08f6*/ 	.short	0x0900


	//----- nvinfo : EIATTR_PARAM_CBANK
	.align		4
        /*08f8*/ 	.byte	0x04, 0x0a
        /*08fa*/ 	.short	(.L_55 - .L_54)
	.align		4
.L_54:
        /*08fc*/ 	.word	index@(.nv.constant0._ZN7cutlass13device_kernelINS_4conv6kernel13ConvUniversalINS1_16ConvProblemShapeILNS1_8OperatorE0ELi3EEENS1_10collective14CollectiveConvINS1_47MainloopSm100TmaUmmaWarpSpecializedImplicitGemmILS5_0ELi6ELi3ELi1ELi2EN4cute5tupleIJNSA_1CILi1EEESD_SD_EEEEENSB_IJNSC_ILi128EEESG_NSB_IJNSC_ILi64EEEEEEEEENS_6half_tESK_NSA_8TiledMMAINSA_8MMA_AtomIJNSA_20SM100_MMA_F16BF16_SSISK_SK_fLi128ELi128ELNSA_4UMMA5MajorE0ELSP_0ELNSO_7ScaleInE0ELSQ_0EEEEEENSA_6LayoutISE_NSB_IJNSC_ILi0EEESU_SU_EEEEENSB_IJNSA_10UnderscoreESX_SX_EEEEENS7_6detail27Sm100ImplicitGemmTileTraitsINSA_20SM90_TMA_LOAD_IM2COLENSA_14ComposedLayoutINSA_7SwizzleILi3ELi4ELi3EEENSA_18smem_ptr_flag_bitsILi16EEENST_INSB_IJNSC_ILi8EEESH_EEENSB_IJSH_SD_EEEEEEEvEENS11_INSA_13SM90_TMA_LOADES1C_vEEEENS_8epilogue10collective18CollectiveEpilogueINS1H_23Sm100TmaWarpSpecializedILi4ELi2ELi32ELb1ELb0EEEJSJ_NSB_IJNST_ISG_SD_EENST_INSC_ILi32EEESD_EEEEESK_NSB_IJNSB_IJllllEEESD_SU_EEESK_S1R_NS1H_6fusion15FusionCallbacksIS1L_NS1S_17LinearCombinationISK_fSK_fLNS_15FloatRoundStyleE2EEESJ_S1P_JEEENSA_5SM1004TMEM4LOAD26SM100_TMEM_LOAD_32dp32b32xES12_NS13_INS14_ILi2ELi4ELi3EEES17_NST_INSB_IJS18_S1N_EEENSB_IJS1N_SD_EEEEEEENSA_39AutoVectorizingCopyWithAssumedAlignmentILi128EEENSA_21SM90_TMA_STORE_IM2COLES26_S28_S28_EEEvvEEEEvNT_6ParamsE)
        /*0900*/ 	.short	0x0380
        /*0902*/ 	.short	0x0900


	//----- nvinfo : EIATTR_SW_WAR
	.align		4
.L_55:
        /*0904*/ 	.byte	0x04, 0x36
        /*0906*/ 	.short	(.L_57 - .L_56)
.L_56:
        /*0908*/ 	.word	0x00000008
.L_57:


//--------------------- .nv.callgraph             --------------------------
	.section	.nv.callgraph,"",@"SHT_CUDA_CALLGRAPH"
	.align	4
	.sectionentsize	8
	.align		4
        /*0000*/ 	.word	0x00000000
	.align		4
        /*0004*/ 	.word	0xffffffff
	.align		4
        /*0008*/ 	.word	index@(_ZN7cutlass13device_kernelINS_4conv6kernel13ConvUniversalINS1_16ConvProblemShapeILNS1_8OperatorE0ELi3EEENS1_10collective14CollectiveConvINS1_47MainloopSm100TmaUmmaWarpSpecializedImplicitGemmILS5_0ELi6ELi3ELi1ELi2EN4cute5tupleIJNSA_1CILi1EEESD_SD_EEEEENSB_IJNSC_ILi128EEESG_NSB_IJNSC_ILi64EEEEEEEEENS_6half_tESK_NSA_8TiledMMAINSA_8MMA_AtomIJNSA_20SM100_MMA_F16BF16_SSISK_SK_fLi128ELi128ELNSA_4UMMA5MajorE0ELSP_0ELNSO_7ScaleInE0ELSQ_0EEEEEENSA_6LayoutISE_NSB_IJNSC_ILi0EEESU_SU_EEEEENSB_IJNSA_10UnderscoreESX_SX_EEEEENS7_6detail27Sm100ImplicitGemmTileTraitsINSA_20SM90_TMA_LOAD_IM2COLENSA_14ComposedLayoutINSA_7SwizzleILi3ELi4ELi3EEENSA_18smem_ptr_flag_bitsILi16EEENST_INSB_IJNSC_ILi8EEESH_EEENSB_IJSH_SD_EEEEEEEvEENS11_INSA_13SM90_TMA_LOADES1C_vEEEENS_8epilogue10collective18CollectiveEpilogueINS1H_23Sm100TmaWarpSpecializedILi4ELi2ELi32ELb1ELb0EEEJSJ_NSB_IJNST_ISG_SD_EENST_INSC_ILi32EEESD_EEEEESK_NSB_IJNSB_IJllllEEESD_SU_EEESK_S1R_NS1H_6fusion15FusionCallbacksIS1L_NS1S_17LinearCombinationISK_fSK_fLNS_15FloatRoundStyleE2EEESJ_S1P_JEEENSA_5SM1004TMEM4LOAD26SM100_TMEM_LOAD_32dp32b32xES12_NS13_INS14_ILi2ELi4ELi3EEES17_NST_INSB_IJS18_S1N_EEENSB_IJS1N_SD_EEEEEEENSA_39AutoVectorizingCopyWithAssumedAlignmentILi128EEENSA_21SM90_TMA_STORE_IM2COLES26_S28_S28_EEEvvEEEEvNT_6ParamsE)
	.align		4
        /*000c*/ 	.word	index@(__assertfail)
	.align		4
        /*0010*/ 	.word	0x00000000
	.align		4
        /*0014*/ 	.word	0xfffffffe
	.align		4
        /*0018*/ 	.word	0x00000000
	.align		4
        /*001c*/ 	.word	0xfffffffd
	.align		4
        /*0020*/ 	.word	0x00000000
	.align		4
        /*0024*/ 	.word	0xfffffffc


//--------------------- .nv.constant4             --------------------------
	.section	.nv.constant4,"a",@progbits
	.align	8
	.align		8
.nv.constant4:
        /*0000*/ 	.dword	__assertfail
	.align		8
        /*0008*/ 	.dword	__unnamed_1
	.align		8
        /*0010*/ 	.dword	__unnamed_2
	.align		8
        /*0018*/ 	.dword	_ZN39_INTERNAL_fb90736a_4_k_cu_195e9fda_30444cuda3std3__45__cpo5beginE
	.align		8
        /*0020*/ 	.dword	_ZN39_INTERNAL_fb90736a_4_k_cu_195e9fda_30444cuda3std3__45__cpo3endE
	.align		8
        /*0028*/ 	.dword	_ZN39_INTERNAL_fb90736a_4_k_cu_195e9fda_30444cuda3std3__45__cpo6cbeginE
	.align		8
        /*0030*/ 	.dword	_ZN39_INTERNAL_fb90736a_4_k_cu_195e9fda_30444cuda3std3__45__cpo4cendE
	.align		8
        /*0038*/ 	.dword	_ZN39_INTERNAL_fb90736a_4_k_cu_195e9fda_30444cuda3std3__441_GLOBAL__N__fb90736a_4_k_cu_195e9fda_30446ignoreE
	.align		8
        /*0040*/ 	.dword	_ZN39_INTERNAL_fb90736a_4_k_cu_195e9fda_30444cuda3std3__419piecewise_constructE
	.align		8
        /*0048*/ 	.dword	_ZN39_INTERNAL_fb90736a_4_k_cu_195e9fda_30444cuda3std3__48in_placeE
	.align		8
        /*0050*/ 	.dword	_ZN39_INTERNAL_fb90736a_4_k_cu_195e9fda_30444cuda3std6ranges3__45__cpo4swapE
	.align		8
        /*0058*/ 	.dword	_ZN39_INTERNAL_fb90736a_4_k_cu_195e9fda_30444cuda3std6ranges3__45__cpo9iter_moveE
	.align		8
        /*0060*/ 	.dword	_ZN39_INTERNAL_fb90736a_4_k_cu_195e9fda_30444cute7productE
	.align		8
        /*0068*/ 	.dword	_ZN39_INTERNAL_fb90736a_4_k_cu_195e9fda_30444cute1_E
	.align		8
        /*0070*/ 	.dword	$str$27
	.align		8
        /*0078*/ 	.dword	$str$28
	.align		8
        /*0080*/ 	.dword	$str$29
	.align		8
        /*0088*/ 	.dword	$str$30


//--------------------- .text._ZN7cutlass13device_kernelINS_4conv6kernel13ConvUniversalINS1_16ConvProblemShapeILNS1_8OperatorE0ELi3EEENS1_10collective14CollectiveConvINS1_47MainloopSm100TmaUmmaWarpSpecializedImplicitGemmILS5_0ELi6ELi3ELi1ELi2EN4cute5tupleIJNSA_1CILi1EEESD_SD_EEEEENSB_IJNSC_ILi128EEESG_NSB_IJNSC_ILi64EEEEEEEEENS_6half_tESK_NSA_8TiledMMAINSA_8MMA_AtomIJNSA_20SM100_MMA_F16BF16_SSISK_SK_fLi128ELi128ELNSA_4UMMA5MajorE0ELSP_0ELNSO_7ScaleInE0ELSQ_0EEEEEENSA_6LayoutISE_NSB_IJNSC_ILi0EEESU_SU_EEEEENSB_IJNSA_10UnderscoreESX_SX_EEEEENS7_6detail27Sm100ImplicitGemmTileTraitsINSA_20SM90_TMA_LOAD_IM2COLENSA_14ComposedLayoutINSA_7SwizzleILi3ELi4ELi3EEENSA_18smem_ptr_flag_bitsILi16EEENST_INSB_IJNSC_ILi8EEESH_EEENSB_IJSH_SD_EEEEEEEvEENS11_INSA_13SM90_TMA_LOADES1C_vEEEENS_8epilogue10collective18CollectiveEpilogueINS1H_23Sm100TmaWarpSpecializedILi4ELi2ELi32ELb1ELb0EEEJSJ_NSB_IJNST_ISG_SD_EENST_INSC_ILi32EEESD_EEEEESK_NSB_IJNSB_IJllllEEESD_SU_EEESK_S1R_NS1H_6fusion15FusionCallbacksIS1L_NS1S_17LinearCombinationISK_fSK_fLNS_15FloatRoundStyleE2EEESJ_S1P_JEEENSA_5SM1004TMEM4LOAD26SM100_TMEM_LOAD_32dp32b32xES12_NS13_INS14_ILi2ELi4ELi3EEES17_NST_INSB_IJS18_S1N_EEENSB_IJS1N_SD_EEEEEEENSA_39AutoVectorizingCopyWithAssumedAlignmentILi128EEENSA_21SM90_TMA_STORE_IM2COLES26_S28_S28_EEEvvEEEEvNT_6ParamsE --------------------------
	.section	.text._ZN7cutlass13device_kernelINS_4conv6kernel13ConvUniversalINS1_16ConvProblemShapeILNS1_8OperatorE0ELi3EEENS1_10collective14CollectiveConvINS1_47MainloopSm100TmaUmmaWarpSpecializedImplicitGemmILS5_0ELi6ELi3ELi1ELi2EN4cute5tupleIJNSA_1CILi1EEESD_SD_EEEEENSB_IJNSC_ILi128EEESG_NSB_IJNSC_ILi64EEEEEEEEENS_6half_tESK_NSA_8TiledMMAINSA_8MMA_AtomIJNSA_20SM100_MMA_F16BF16_SSISK_SK_fLi128ELi128ELNSA_4UMMA5MajorE0ELSP_0ELNSO_7ScaleInE0ELSQ_0EEEEEENSA_6LayoutISE_NSB_IJNSC_ILi0EEESU_SU_EEEEENSB_IJNSA_10UnderscoreESX_SX_EEEEENS7_6detail27Sm100ImplicitGemmTileTraitsINSA_20SM90_TMA_LOAD_IM2COLENSA_14ComposedLayoutINSA_7SwizzleILi3ELi4ELi3EEENSA_18smem_ptr_flag_bitsILi16EEENST_INSB_IJNSC_ILi8EEESH_EEENSB_IJSH_SD_EEEEEEEvEENS11_INSA_13SM90_TMA_LOADES1C_vEEEENS_8epilogue10collective18CollectiveEpilogueINS1H_23Sm100TmaWarpSpecializedILi4ELi2ELi32ELb1ELb0EEEJSJ_NSB_IJNST_ISG_SD_EENST_INSC_ILi32EEESD_EEEEESK_NSB_IJNSB_IJllllEEESD_SU_EEESK_S1R_NS1H_6fusion15FusionCallbacksIS1L_NS1S_17LinearCombinationISK_fSK_fLNS_15FloatRoundStyleE2EEESJ_S1P_JEEENSA_5SM1004TMEM4LOAD26SM100_TMEM_LOAD_32dp32b32xES12_NS13_INS14_ILi2ELi4ELi3EEES17_NST_INSB_IJS18_S1N_EEENSB_IJS1N_SD_EEEEEEENSA_39AutoVectorizingCopyWithAssumedAlignmentILi128EEENSA_21SM90_TMA_STORE_IM2COLES26_S28_S28_EEEvvEEEEvNT_6ParamsE,"ax",@progbits
	.align	128
.text._ZN7cutlass13device_kernelINS_4conv6kernel13ConvUniversalINS1_16ConvProblemShapeILNS1_8OperatorE0ELi3EEENS1_10collective14CollectiveConvINS1_47MainloopSm100TmaUmmaWarpSpecializedImplicitGemmILS5_0ELi6ELi3ELi1ELi2EN4cute5tupleIJNSA_1CILi1EEESD_SD_EEEEENSB_IJNSC_ILi128EEESG_NSB_IJNSC_ILi64EEEEEEEEENS_6half_tESK_NSA_8TiledMMAINSA_8MMA_AtomIJNSA_20SM100_MMA_F16BF16_SSISK_SK_fLi128ELi128ELNSA_4UMMA5MajorE0ELSP_0ELNSO_7ScaleInE0ELSQ_0EEEEEENSA_6LayoutISE_NSB_IJNSC_ILi0EEESU_SU_EEEEENSB_IJNSA_10UnderscoreESX_SX_EEEEENS7_6detail27Sm100ImplicitGemmTileTraitsINSA_20SM90_TMA_LOAD_IM2COLENSA_14ComposedLayoutINSA_7SwizzleILi3ELi4ELi3EEENSA_18smem_ptr_flag_bitsILi16EEENST_INSB_IJNSC_ILi8EEESH_EEENSB_IJSH_SD_EEEEEEEvEENS11_INSA_13SM90_TMA_LOADES1C_vEEEENS_8epilogue10collective18CollectiveEpilogueINS1H_23Sm100TmaWarpSpecializedILi4ELi2ELi32ELb1ELb0EEEJSJ_NSB_IJNST_ISG_SD_EENST_INSC_ILi32EEESD_EEEEESK_NSB_IJNSB_IJllllEEESD_SU_EEESK_S1R_NS1H_6fusion15FusionCallbacksIS1L_NS1S_17LinearCombinationISK_fSK_fLNS_15FloatRoundStyleE2EEESJ_S1P_JEEENSA_5SM1004TMEM4LOAD26SM100_TMEM_LOAD_32dp32b32xES12_NS13_INS14_ILi2ELi4ELi3EEES17_NST_INSB_IJS18_S1N_EEENSB_IJS1N_SD_EEEEEEENSA_39AutoVectorizingCopyWithAssumedAlignmentILi128EEENSA_21SM90_TMA_STORE_IM2COLES26_S28_S28_EEEvvEEEEvNT_6ParamsE:
        .type           _ZN7cutlass13device_kernelINS_4conv6kernel13ConvUniversalINS1_16ConvProblemShapeILNS1_8OperatorE0ELi3EEENS1_10collective14CollectiveConvINS1_47MainloopSm100TmaUmmaWarpSpecializedImplicitGemmILS5_0ELi6ELi3ELi1ELi2EN4cute5tupleIJNSA_1CILi1EEESD_SD_EEEEENSB_IJNSC_ILi128EEESG_NSB_IJNSC_ILi64EEEEEEEEENS_6half_tESK_NSA_8TiledMMAINSA_8MMA_AtomIJNSA_20SM100_MMA_F16BF16_SSISK_SK_fLi128ELi128ELNSA_4UMMA5MajorE0ELSP_0ELNSO_7ScaleInE0ELSQ_0EEEEEENSA_6LayoutISE_NSB_IJNSC_ILi0EEESU_SU_EEEEENSB_IJNSA_10UnderscoreESX_SX_EEEEENS7_6detail27Sm100ImplicitGemmTileTraitsINSA_20SM90_TMA_LOAD_IM2COLENSA_14ComposedLayoutINSA_7SwizzleILi3ELi4ELi3EEENSA_18smem_ptr_flag_bitsILi16EEENST_INSB_IJNSC_ILi8EEESH_EEENSB_IJSH_SD_EEEEEEEvEENS11_INSA_13SM90_TMA_LOADES1C_vEEEENS_8epilogue10collective18CollectiveEpilogueINS1H_23Sm100TmaWarpSpecializedILi4ELi2ELi32ELb1ELb0EEEJSJ_NSB_IJNST_ISG_SD_EENST_INSC_ILi32EEESD_EEEEESK_NSB_IJNSB_IJllllEEESD_SU_EEESK_S1R_NS1H_6fusion15FusionCallbacksIS1L_NS1S_17LinearCombinationISK_fSK_fLNS_15FloatRoundStyleE2EEESJ_S1P_JEEENSA_5SM1004TMEM4LOAD26SM100_TMEM_LOAD_32dp32b32xES12_NS13_INS14_ILi2ELi4ELi3EEES17_NST_INSB_IJS18_S1N_EEENSB_IJS1N_SD_EEEEEEENSA_39AutoVectorizingCopyWithAssumedAlignmentILi128EEENSA_21SM90_TMA_STORE_IM2COLES26_S28_S28_EEEvvEEEEvNT_6ParamsE,@function
        .size           _ZN7cutlass13device_kernelINS_4conv6kernel13ConvUniversalINS1_16ConvProblemShapeILNS1_8OperatorE0ELi3EEENS1_10collective14CollectiveConvINS1_47MainloopSm100TmaUmmaWarpSpecializedImplicitGemmILS5_0ELi6ELi3ELi1ELi2EN4cute5tupleIJNSA_1CILi1EEESD_SD_EEEEENSB_IJNSC_ILi128EEESG_NSB_IJNSC_ILi64EEEEEEEEENS_6half_tESK_NSA_8TiledMMAINSA_8MMA_AtomIJNSA_20SM100_MMA_F16BF16_SSISK_SK_fLi128ELi128ELNSA_4UMMA5MajorE0ELSP_0ELNSO_7ScaleInE0ELSQ_0EEEEEENSA_6LayoutISE_NSB_IJNSC_ILi0EEESU_SU_EEEEENSB_IJNSA_10UnderscoreESX_SX_EEEEENS7_6detail27Sm100ImplicitGemmTileTraitsINSA_20SM90_TMA_LOAD_IM2COLENSA_14ComposedLayoutINSA_7SwizzleILi3ELi4ELi3EEENSA_18smem_ptr_flag_bitsILi16EEENST_INSB_IJNSC_ILi8EEESH_EEENSB_IJSH_SD_EEEEEEEvEENS11_INSA_13SM90_TMA_LOADES1C_vEEEENS_8epilogue10collective18CollectiveEpilogueINS1H_23Sm100TmaWarpSpecializedILi4ELi2ELi32ELb1ELb0EEEJSJ_NSB_IJNST_ISG_SD_EENST_INSC_ILi32EEESD_EEEEESK_NSB_IJNSB_IJllllEEESD_SU_EEESK_S1R_NS1H_6fusion15FusionCallbacksIS1L_NS1S_17LinearCombinationISK_fSK_fLNS_15FloatRoundStyleE2EEESJ_S1P_JEEENSA_5SM1004TMEM4LOAD26SM100_TMEM_LOAD_32dp32b32xES12_NS13_INS14_ILi2ELi4ELi3EEES17_NST_INSB_IJS18_S1N_EEENSB_IJS1N_SD_EEEEEEENSA_39AutoVectorizingCopyWithAssumedAlignmentILi128EEENSA_21SM90_TMA_STORE_IM2COLES26_S28_S28_EEEvvEEEEvNT_6ParamsE,(.L_x_172 - _ZN7cutlass13device_kernelINS_4conv6kernel13ConvUniversalINS1_16ConvProblemShapeILNS1_8OperatorE0ELi3EEENS1_10collective14CollectiveConvINS1_47MainloopSm100TmaUmmaWarpSpecializedImplicitGemmILS5_0ELi6ELi3ELi1ELi2EN4cute5tupleIJNSA_1CILi1EEESD_SD_EEEEENSB_IJNSC_ILi128EEESG_NSB_IJNSC_ILi64EEEEEEEEENS_6half_tESK_NSA_8TiledMMAINSA_8MMA_AtomIJNSA_20SM100_MMA_F16BF16_SSISK_SK_fLi128ELi128ELNSA_4UMMA5MajorE0ELSP_0ELNSO_7ScaleInE0ELSQ_0EEEEEENSA_6LayoutISE_NSB_IJNSC_ILi0EEESU_SU_EEEEENSB_IJNSA_10UnderscoreESX_SX_EEEEENS7_6detail27Sm100ImplicitGemmTileTraitsINSA_20SM90_TMA_LOAD_IM2COLENSA_14ComposedLayoutINSA_7SwizzleILi3ELi4ELi3EEENSA_18smem_ptr_flag_bitsILi16EEENST_INSB_IJNSC_ILi8EEESH_EEENSB_IJSH_SD_EEEEEEEvEENS11_INSA_13SM90_TMA_LOADES1C_vEEEENS_8epilogue10collective18CollectiveEpilogueINS1H_23Sm100TmaWarpSpecializedILi4ELi2ELi32ELb1ELb0EEEJSJ_NSB_IJNST_ISG_SD_EENST_INSC_ILi32EEESD_EEEEESK_NSB_IJNSB_IJllllEEESD_SU_EEESK_S1R_NS1H_6fusion15FusionCallbacksIS1L_NS1S_17LinearCombinationISK_fSK_fLNS_15FloatRoundStyleE2EEESJ_S1P_JEEENSA_5SM1004TMEM4LOAD26SM100_TMEM_LOAD_32dp32b32xES12_NS13_INS14_ILi2ELi4ELi3EEES17_NST_INSB_IJS18_S1N_EEENSB_IJS1N_SD_EEEEEEENSA_39AutoVectorizingCopyWithAssumedAlignmentILi128EEENSA_21SM90_TMA_STORE_IM2COLES26_S28_S28_EEEvvEEEEvNT_6ParamsE)
        .other          _ZN7cutlass13device_kernelINS_4conv6kernel13ConvUniversalINS1_16ConvProblemShapeILNS1_8OperatorE0ELi3EEENS1_10collective14CollectiveConvINS1_47MainloopSm100TmaUmmaWarpSpecializedImplicitGemmILS5_0ELi6ELi3ELi1ELi2EN4cute5tupleIJNSA_1CILi1EEESD_SD_EEEEENSB_IJNSC_ILi128EEESG_NSB_IJNSC_ILi64EEEEEEEEENS_6half_tESK_NSA_8TiledMMAINSA_8MMA_AtomIJNSA_20SM100_MMA_F16BF16_SSISK_SK_fLi128ELi128ELNSA_4UMMA5MajorE0ELSP_0ELNSO_7ScaleInE0ELSQ_0EEEEEENSA_6LayoutISE_NSB_IJNSC_ILi0EEESU_SU_EEEEENSB_IJNSA_10UnderscoreESX_SX_EEEEENS7_6detail27Sm100ImplicitGemmTileTraitsINSA_20SM90_TMA_LOAD_IM2COLENSA_14ComposedLayoutINSA_7SwizzleILi3ELi4ELi3EEENSA_18smem_ptr_flag_bitsILi16EEENST_INSB_IJNSC_ILi8EEESH_EEENSB_IJSH_SD_EEEEEEEvEENS11_INSA_13SM90_TMA_LOADES1C_vEEEENS_8epilogue10collective18CollectiveEpilogueINS1H_23Sm100TmaWarpSpecializedILi4ELi2ELi32ELb1ELb0EEEJSJ_NSB_IJNST_ISG_SD_EENST_INSC_ILi32EEESD_EEEEESK_NSB_IJNSB_IJllllEEESD_SU_EEESK_S1R_NS1H_6fusion15FusionCallbacksIS1L_NS1S_17LinearCombinationISK_fSK_fLNS_15FloatRoundStyleE2EEESJ_S1P_JEEENSA_5SM1004TMEM4LOAD26SM100_TMEM_LOAD_32dp32b32xES12_NS13_INS14_ILi2ELi4ELi3EEES17_NST_INSB_IJS18_S1N_EEENSB_IJS1N_SD_EEEEEEENSA_39AutoVectorizingCopyWithAssumedAlignmentILi128EEENSA_21SM90_TMA_STORE_IM2COLES26_S28_S28_EEEvvEEEEvNT_6ParamsE,@"STO_CUDA_ENTRY STV_DEFAULT"
_ZN7cutlass13device_kernelINS_4conv6kernel13ConvUniversalINS1_16ConvProblemShapeILNS1_8OperatorE0ELi3EEENS1_10collective14CollectiveConvINS1_47MainloopSm100TmaUmmaWarpSpecializedImplicitGemmILS5_0ELi6ELi3ELi1ELi2EN4cute5tupleIJNSA_1CILi1EEESD_SD_EEEEENSB_IJNSC_ILi128EEESG_NSB_IJNSC_ILi64EEEEEEEEENS_6half_tESK_NSA_8TiledMMAINSA_8MMA_AtomIJNSA_20SM100_MMA_F16BF16_SSISK_SK_fLi128ELi128ELNSA_4UMMA5MajorE0ELSP_0ELNSO_7ScaleInE0ELSQ_0EEEEEENSA_6LayoutISE_NSB_IJNSC_ILi0EEESU_SU_EEEEENSB_IJNSA_10UnderscoreESX_SX_EEEEENS7_6detail27Sm100ImplicitGemmTileTraitsINSA_20SM90_TMA_LOAD_IM2COLENSA_14ComposedLayoutINSA_7SwizzleILi3ELi4ELi3EEENSA_18smem_ptr_flag_bitsILi16EEENST_INSB_IJNSC_ILi8EEESH_EEENSB_IJSH_SD_EEEEEEEvEENS11_INSA_13SM90_TMA_LOADES1C_vEEEENS_8epilogue10collective18CollectiveEpilogueINS1H_23Sm100TmaWarpSpecializedILi4ELi2ELi32ELb1ELb0EEEJSJ_NSB_IJNST_ISG_SD_EENST_INSC_ILi32EEESD_EEEEESK_NSB_IJNSB_IJllllEEESD_SU_EEESK_S1R_NS1H_6fusion15FusionCallbacksIS1L_NS1S_17LinearCombinationISK_fSK_fLNS_15FloatRoundStyleE2EEESJ_S1P_JEEENSA_5SM1004TMEM4LOAD26SM100_TMEM_LOAD_32dp32b32xES12_NS13_INS14_ILi2ELi4ELi3EEES17_NST_INSB_IJS18_S1N_EEENSB_IJS1N_SD_EEEEEEENSA_39AutoVectorizingCopyWithAssumedAlignmentILi128EEENSA_21SM90_TMA_STORE_IM2COLES26_S28_S28_EEEvvEEEEvNT_6ParamsE:
[----:B------:R-:W1:Y:S01]  /*0000*/  LDC R1, c[0x0][0x37c] ;  /* 0x0000df00ff017b82 */ /* 0x000e620000000800 */
[----:B------:R-:W2:Y:S01]  /*0010*/  S2R R83, SR_TID.X ;  /* 0x0000000000537919 */ /* 0x000ea20000002100 */
[----:B------:R-:W3:Y:S01]  /*0020*/  LDCU.64 UR8, c[0x0][0x990] ;  /* 0x00013200ff0877ac */ /* 0x000ee20008000a00 */
[----:B-1----:R-:W-:Y:S01]  /*0030*/  VIADD R1, R1, 0xfffffff8 ;  /* 0xfffffff801017836 */ /* 0x002fe20000000000 */
[----:B------:R-:W-:Y:S02]  /*0040*/  PRMT R85, RZ, 0x7610, R85 ;  /* 0x00007610ff557816 */ /* 0x000fe40000000055 */
[----:B------:R-:W-:Y:S01]  /*0050*/  ELECT P3, URZ, PT ;  /* 0x0000000000ff782f */ /* 0x000fe20003860000 */
[----:B---3--:R-:W-:-:S04]  /*0060*/  UISETP.NE.U32.AND UP0, UPT, UR8, URZ, UPT ;  /* 0x000000ff0800728c */ /* 0x008fc8000bf05070 */
[----:B------:R-:W-:Y:S01]  /*0070*/  UISETP.NE.AND.EX UP0, UPT, UR9, URZ, UPT, UP0 ;  /* 0x000000ff0900728c */ /* 0x000fe2000bf05300 */
[----:B--2---:R-:W-:-:S05]  /*0080*/  SHF.R.U32.HI R86, RZ, 0x5, R83 ;  /* 0x00000005ff567819 */ /* 0x004fca0000011653 */
[----:B------:R-:W1:Y:S02]  /*0090*/  SHFL.IDX PT, R0, R86, RZ, 0x1f ;  /* 0x00001fff56007589 */ /* 0x000e6400000e0000 */
[----:B-1----:R-:W-:Y:S01]  /*00a0*/  R2UR UR18, R0 ;  /* 0x00000000001272ca */ /* 0x002fe200000e0000 */
[----:B------:R-:W-:-:S14]  /*00b0*/  BRA.U UP0, `(.L_x_0) ;  /* 0x0000000100307547 */ /* 0x000fdc000b800000 */
[----:B------:R-:W1:Y:S02]  /*00c0*/  LDCU.64 UR4, c[0x0][0x988] ;  /* 0x00013100ff0477ac */ /* 0x000e640008000a00 */
[----:B-1----:R-:W-:-:S04]  /*00d0*/  UISETP.NE.U32.AND UP0, UPT, UR4, URZ, UPT ;  /* 0x000000ff0400728c */ /* 0x002fc8000bf05070 */
[----:B------:R-:W-:-:S09]  /*00e0*/  UISETP.NE.AND.EX UP0, UPT, UR5, URZ, UPT, UP0 ;  /* 0x000000ff0500728c */ /* 0x000fd2000bf05300 */
[----:B------:R-:W-:Y:S05]  /*00f0*/  BRA.U !UP0, `(.L_x_1) ;  /* 0x0000000108147547 */ /* 0x000fea000b800000 */
[----:B------:R-:W1:Y:S01]  /*0100*/  LDC.64 R2, c[0x0][0x988] ;  /* 0x00026200ff027b82 */ /* 0x000e620000000a00 */
[----:B------:R-:W1:Y:S02]  /*0110*/  LDCU.64 UR4, c[0x0][0x358] ;  /* 0x00006b00ff0477ac */ /* 0x000e640008000a00 */
[----:B-1----:R1:W5:Y:S01]  /*0120*/  LDG.E R41, desc[UR4][R2.64] ;  /* 0x0000000402297981 */ /* 0x002362000c1e1900 */
[----:B------:R-:W-:Y:S01]  /*0130*/  HFMA2 R85, -RZ, RZ, 0, 5.9604644775390625e-08 ;  /* 0x00000001ff557431 */ /* 0x000fe200000001ff */
[----:B------:R-:W-:Y:S05]  /*0140*/  BRA `(.L_x_0) ;  /* 0x00000000000c7947 */ /* 0x000fea0003800000 */
.L_x_1:
[----:B------:R-:W1:Y:S01]  /*0150*/  LDCU UR4, c[0x0][0x980] ;  /* 0x00013000ff0477ac */ /* 0x000e620008000800 */
[----:B------:R-:W-:Y:S01]  /*0160*/  HFMA2 R85, -RZ, RZ, 0, 5.9604644775390625e-08 ;  /* 0x00000001ff557431 */ /* 0x000fe200000001ff */
[----:B-1----:R-:W-:-:S07]  /*0170*/  MOV R41, UR4 ;  /* 0x0000000400297c02 */ /* 0x002fce0008000f00 */
.L_x_0:
[----:B------:R-:W2:Y:S02]  /*0180*/  LDCU.64 UR4, c[0x0][0x9b0] ;  /* 0x00013600ff0477ac */ /* 0x000ea40008000a00 */
[----:B--2---:R-:W-:-:S04]  /*0190*/  UISETP.NE.U32.AND UP0, UPT, UR4, URZ, UPT ;  /* 0x000000ff0400728c */ /* 0x004fc8000bf05070 */
[----:B------:R-:W-:-:S09]  /*01a0*/  UISETP.NE.AND.EX UP0, UPT, UR5, URZ, UPT, UP0 ;  /* 0x000000ff0500728c */ /* 0x000fd2000bf05300 */
[----:B------:R-:W-:Y:S05]  /*01b0*/  BRA.U UP0, `(.L_x_2) ;  /* 0x0000000100287547 */ /* 0x000fea000b800000 */
[----:B------:R-:W2:Y:S02]  /*01c0*/  LDCU.64 UR4, c[0x0][0x9a8] ;  /* 0x00013500ff0477ac */ /* 0x000ea40008000a00 */
[----:B--2---:R-:W-:-:S04]  /*01d0*/  UISETP.NE.U32.AND UP0, UPT, UR4, URZ, UPT ;  /* 0x000000ff0400728c */ /* 0x004fc8000bf05070 */
[----:B------:R-:W-:-:S09]  /*01e0*/  UISETP.NE.AND.EX UP0, UPT, UR5, URZ, UPT, UP0 ;  /* 0x000000ff0500728c */ /* 0x000fd2000bf05300 */
[----:B------:R-:W-:Y:S05]  /*01f0*/  BRA.U !UP0, `(.L_x_3) ;  /* 0x0000000108107547 */ /* 0x000fea000b800000 */
[----:B------:R-:W2:Y:S01]  /*0200*/  LDC.64 R38, c[0x0][0x9a8] ;  /* 0x00026a00ff267b82 */ /* 0x000ea20000000a00 */
[----:B------:R-:W2:Y:S02]  /*0210*/  LDCU.64 UR4, c[0x0][0x358] ;  /* 0x00006b00ff0477ac */ /* 0x000ea40008000a00 */
[----:B--2---:R2:W5:Y:S01]  /*0220*/  LDG.E R38, desc[UR4][R38.64] ;  /* 0x0000000426267981 */ /* 0x004562000c1e1900 */
[----:B------:R-:W-:Y:S05]  /*0230*/  BRA `(.L_x_2) ;  /* 0x0000000000087947 */ /* 0x000fea0003800000 */
.L_x_3:
[----:B------:R-:W2:Y:S02]  /*0240*/  LDCU UR4, c[0x0][0x9a0] ;  /* 0x00013400ff0477ac */ /* 0x000ea40008000800 */
[----:B--2---:R-:W-:Y:S02]  /*0250*/  MOV R38, UR4 ;  /* 0x0000000400267c02 */ /* 0x004fe40008000f00 */
.L_x_2:
[----:B------:R-:W-:Y:S01]  /*0260*/  IMAD.U32 R0, RZ, RZ, UR18 ;  /* 0x00000012ff007e24 */ /* 0x000fe2000f8e00ff */
[----:B------:R-:W-:Y:S04]  /*0270*/  BSSY.RECONVERGENT B0, `(.L_x_4) ;  /* 0x000000c000007945 */ /* 0x000fe80003800200 */
[C---:B------:R-:W-:Y:S02]  /*0280*/  ISETP.NE.OR P1, PT, R0.reuse, 0x1, !P3 ;  /* 0x000000010000780c */ /* 0x040fe40005f25670 */
[----:B------:R-:W-:-:S11]  /*0290*/  ISETP.NE.OR P0, PT, R0, 0x3, !P3 ;  /* 0x000000030000780c */ /* 0x000fd60005f05670 */
[----:B------:R-:W-:Y:S05]  /*02a0*/  @P1 BRA `(.L_x_5) ;  /* 0x0000000000201947 */ /* 0x000fea0003800000 */
[----:B------:R-:W3:Y:S02]  /*02b0*/  LDCU.64 UR4, c[0x0][0x348] ;  /* 0x00006900ff0477ac */ /* 0x000ee40008000a00 */
[----:B---3--:R-:W-:Y:S02]  /*02c0*/  UIADD3 UR6, UP1, UPT, UR4, 0x80, URZ ;  /* 0x0000008004067890 */ /* 0x008fe4000ff3e0ff */
[----:B------:R-:W-:Y:S02]  /*02d0*/  UIADD3 UR4, UP0, UPT, UR4, 0x200, URZ ;  /* 0x0000020004047890 */ /* 0x000fe4000ff1e0ff */
[----:B------:R-:W-:Y:S02]  /*02e0*/  UIADD3.X UR7, UPT, UPT, URZ, UR5, URZ, UP1, !UPT ;  /* 0x00000005ff077290 */ /* 0x000fe40008ffe4ff */
[----:B------:R-:W-:-:S07]  /*02f0*/  UIADD3.X UR5, UPT, UPT, URZ, UR5, URZ, UP0, !UPT ;  /* 0x00000005ff057290 */ /* 0x000fce00087fe4ff */
[----:B------:R3:W-:Y:S02]  /*0300*/  UTMACCTL.PF [UR6] ;  /* 0x00000000060079b9 */ /* 0x0007e40008040000 */
[----:B------:R3:W-:Y:S02]  /*0310*/  UTMACCTL.PF [UR4] ;  /* 0x00000000040079b9 */ /* 0x0007e40008040000 */
[----:B---3--:R-:W-:Y:S01]  /*0320*/  NOP ;  /* 0x0000000000007918 */ /* 0x008fe20000000000 */
.L_x_5:
[----:B------:R-:W-:Y:S05]  /*0330*/  BSYNC.RECONVERGENT B0 ;  /* 0x0000000000007941 */ /* 0x000fea0003800200 */
.L_x_4:
[----:B------:R-:W-:Y:S04]  /*0340*/  BSSY.RECONVERGENT B0, `(.L_x_6) ;  /* 0x000000a000007945 */ /* 0x000fe80003800200 */
        /* <DEDUP_REMOVED lines=9> */
.L_x_7:
[----:B------:R-:W-:Y:S05]  /*03e0*/  BSYNC.RECONVERGENT B0 ;  /* 0x0000000000007941 */ /* 0x000fea0003800200 */
.L_x_6:
[----:B------:R-:W3:Y:S01]  /*03f0*/  LDCU.64 UR4, c[0x0][0x988] ;  /* 0x00013100ff0477ac */ /* 0x000ee20008000a00 */
[----:B------:R-:W-:Y:S02]  /*0400*/  UISETP.EQ.U32.AND UP2, UPT, UR8, URZ, UPT ;  /* 0x000000ff0800728c */ /* 0x000fe4000bf42070 */
[----:B------:R-:W-:Y:S02]  /*0410*/  UPLOP3.LUT UP3, UPT, UPT, UPT, UPT, 0x80, 0x8 ;  /* 0x000000000008789c */ /* 0x000fe40003f6f070 */
[----:B---3--:R-:W-:-:S04]  /*0420*/  UISETP.NE.U32.AND UP0, UPT, UR4, URZ, UPT ;  /* 0x000000ff0400728c */ /* 0x008fc8000bf05070 */
[----:B------:R-:W-:-:S04]  /*0430*/  UISETP.NE.AND.EX UP1, UPT, UR5, URZ, UPT, UP0 ;  /* 0x000000ff0500728c */ /* 0x000fc8000bf25300 */
[----:B------:R-:W-:-:S04]  /*0440*/  UISETP.EQ.OR.EX UP4, UPT, UR9, URZ, !UP1, UP2 ;  /* 0x000000ff0900728c */ /* 0x000fc8000cf82720 */
[----:B------:R-:W-:-:S06]  /*0450*/  UP2UR UR4, UPR, URZ, 0x10 ;  /* 0x00000010ff047883 */ /* 0x000fcc0008000000 */
[----:B------:R-:W-:Y:S01]  /*0460*/  MOV R93, UR4 ;  /* 0x00000004005d7c02 */ /* 0x000fe20008000f00 */
[----:B------:R-:W-:Y:S06]  /*0470*/  BRA.U !UP4, `(.L_x_8) ;  /* 0x000000010c207547 */ /* 0x000fec000b800000 */
[----:B------:R-:W-:Y:S01]  /*0480*/  UISETP.NE.U32.AND UP2, UPT, UR8, URZ, UPT ;  /* 0x000000ff0800728c */ /* 0x000fe2000bf45070 */
[----:B-----5:R-:W-:Y:S01]  /*0490*/  FSETP.NEU.AND P0, PT, R41, RZ, PT ;  /* 0x000000ff2900720b */ /* 0x020fe20003f0d000 */
[----:B------:R-:W-:Y:S02]  /*04a0*/  USEL UR4, URZ, 0xffffffff, UP1 ;  /* 0xffffffffff047887 */ /* 0x000fe40008800000 */
[----:B------:R-:W-:-:S10]  /*04b0*/  UISETP.NE.AND.EX UP2, UPT, UR9, URZ, UPT, UP2 ;  /* 0x000000ff0900728c */ /* 0x000fd4000bf45320 */
[----:B------:R-:W-:Y:S01]  /*04c0*/  VOTEU.ANY UP0, P0 ;  /* 0x0000000000ff7886 */ /* 0x000fe20000000100 */
[----:B------:R-:W-:-:S04]  /*04d0*/  @!UP2 USEL UR4, URZ, 0xffffffff, UP0 ;  /* 0xffffffffff04a887 */ /* 0x000fc80008000000 */
[----:B------:R-:W-:-:S04]  /*04e0*/  ULOP3.LUT UR4, UR4, 0x1, URZ, 0xc0, !UPT ;  /* 0x0000000104047892 */ /* 0x000fc8000f8ec0ff */
[----:B------:R-:W-:-:S11]  /*04f0*/  UISETP.NE.U32.AND UP3, UPT, UR4, 0x1, UPT ;  /* 0x000000010400788c */ /* 0x000fd6000bf65070 */
.L_x_8:
[----:B-1----:R-:W1:Y:S01]  /*0500*/  SHFL.IDX PT, R2, R86, RZ, 0x1f ;  /* 0x00001fff56027589 */ /* 0x002e6200000e0000 */
[----:B------:R-:W-:-:S04]  /*0510*/  UISETP.NE.AND UP0, UPT, UR18, 0x2, UPT ;  /* 0x000000021200788c */ /* 0x000fc8000bf05270 */
[----:B------:R-:W-:Y:S01]  /*0520*/  USEL UR56, URZ, 0x1, UP0 ;  /* 0x00000001ff387887 */ /* 0x000fe20008000000 */
[----:B-1----:R-:W-:-:S13]  /*0530*/  ISETP.NE.AND P0, PT, R2, RZ, PT ;  /* 0x000000ff0200720c */ /* 0x002fda0003f05270 */
[----:B------:R-:W-:Y:S05]  /*0540*/  @P0 BRA `(.L_x_9) ;  /* 0x0000000000580947 */ /* 0x000fea0003800000 */
[----:B------:R-:W1:Y:S01]  /*0550*/  S2UR UR4, SR_CgaCtaId ;  /* 0x00000000000479c3 */ /* 0x000e620000008800 */
[----:B------:R-:W-:Y:S01]  /*0560*/  UMOV UR5, 0x400 ;  /* 0x0000040000057882 */ /* 0x000fe20000000000 */
[----:B------:R-:W-:Y:S01]  /*0570*/  UMOV UR6, 0x1 ;  /* 0x0000000100067882 */ /* 0x000fe20000000000 */
[----:B------:R-:W-:Y:S01]  /*0580*/  ELECT P0, URZ, PT ;  /* 0x0000000000ff782f */ /* 0x000fe20003800000 */
[----:B------:R-:W-:-:S04]  /*0590*/  UIADD3 UR6, UPT, UPT, -UR6, 0x100000, URZ ;  /* 0x0010000006067890 */ /* 0x000fc8000fffe1ff */
[----:B------:R-:W-:Y:S02]  /*05a0*/  USHF.L.U32 UR7, UR6, 0xb, URZ ;  /* 0x0000000b06077899 */ /* 0x000fe400080006ff */
[----:B------:R-:W-:Y:S02]  /*05b0*/  USHF.L.U32 UR6, UR6, 0x1, URZ ;  /* 0x0000000106067899 */ /* 0x000fe400080006ff */
[----:B-1----:R-:W-:Y:S01]  /*05c0*/  ULEA UR4, UR4, UR5, 0x18 ;  /* 0x0000000504047291 */ /* 0x002fe2000f8ec0ff */
[----:B------:R-:W1:Y:S11]  /*05d0*/  FENCE.VIEW.ASYNC.S ;  /* 0x00000000000073c6 */ /* 0x000e760000000000 */
[----:B-1----:R1:W3:Y:S01]  /*05e0*/  SYNCS.EXCH.64 URZ, [UR4], UR6 ;  /* 0x0000000604ff75b2 */ /* 0x0022e20008000100 */
[----:B------:R1:W4:Y:S01]  /*05f0*/  SYNCS.EXCH.64 URZ, [UR4+0x30], UR6 ;  /* 0x0000300604ff75b2 */ /* 0x0003220008000100 */
[----:B------:R1:W1:Y:S01]  /*0600*/  SYNCS.EXCH.64 URZ, [UR4+0x8], UR6 ;  /* 0x0000080604ff75b2 */ /* 0x0002620008000100 */
        /* <DEDUP_REMOVED lines=9> */
[----:B------:R-:W-:Y:S01]  /*06a0*/  NOP ;  /* 0x0000000000007918 */ /* 0x000fe20000000000 */
.L_x_9:
[----:B------:R-:W2:Y:S01]  /*06b0*/  SHFL.IDX PT, R2, R86, RZ, 0x1f ;  /* 0x00001fff56027589 */ /* 0x000ea200000e0000 */
[----:B------:R-:W-:Y:S01]  /*06c0*/  NOP ;  /* 0x0000000000007918 */ /* 0x000fe20000000000 */
[----:B--2---:R-:W-:-:S13]  /*06d0*/  ISETP.NE.AND P0, PT, R2, 0x1, PT ;  /* 0x000000010200780c */ /* 0x004fda0003f05270 */
[----:B------:R-:W-:Y:S05]  /*06e0*/  @P0 BRA `(.L_x_10) ;  /* 0x0000000000580947 */ /* 0x000fea0003800000 */
[----:B-1----:R-:W1:Y:S01]  /*06f0*/  S2UR UR4, SR_CgaCtaId ;  /* 0x00000000000479c3 */ /* 0x002e620000008800 */
[----:B------:R-:W-:Y:S01]  /*0700*/  UMOV UR5, 0x400 ;  /* 0x0000040000057882 */ /* 0x000fe20000000000 */
[----:B------:R-:W-:Y:S01]  /*0710*/  UMOV UR8, 0x20 ;  /* 0x0000002000087882 */ /* 0x000fe20000000000 */
[----:B------:R-:W-:Y:S01]  /*0720*/  UMOV UR6, 0x80 ;  /* 0x0000008000067882 */ /* 0x000fe20000000000 */
[----:B------:R-:W-:-:S04]  /*0730*/  UIADD3 UR8, UPT, UPT, -UR8, 0x100000, URZ ;  /* 0x0010000008087890 */ /* 0x000fc8000fffe1ff */
[----:B------:R-:W-:Y:S02]  /*0740*/  USHF.L.U32 UR9, UR8, 0xb, URZ ;  /* 0x0000000b08097899 */ /* 0x000fe400080006ff */
[----:B------:R-:W-:Y:S02]  /*0750*/  USHF.L.U32 UR8, UR8, 0x1, URZ ;  /* 0x0000000108087899 */ /* 0x000fe400080006ff */
[----:B------:R-:W-:-:S04]  /*0760*/  UIADD3 UR6, UPT, UPT, -UR6, 0x100000, URZ ;  /* 0x0010000006067890 */ /* 0x000fc8000fffe1ff */
[----:B------:R-:W-:Y:S02]  /*0770*/  USHF.L.U32 UR7, UR6, 0xb, URZ ;  /* 0x0000000b06077899 */ /* 0x000fe400080006ff */
[----:B------:R-:W-:Y:S01]  /*0780*/  USHF.L.U32 UR6, UR6, 0x1, URZ ;  /* 0x0000000106067899 */ /* 0x000fe200080006ff */
[----:B------:R-:W-:Y:S01]  /*0790*/  ELECT P0, URZ, PT ;  /* 0x0000000000ff782f */ /* 0x000fe20003800000 */
[----:B-1----:R-:W-:Y:S01]  /*07a0*/  ULEA UR4, UR4, UR5, 0x18 ;  /* 0x0000000504047291 */ /* 0x002fe2000f8ec0ff */
[----:B------:R-:W1:Y:S11]  /*07b0*/  FENCE.VIEW.ASYNC.S ;  /* 0x00000000000073c6 */ /* 0x000e760000000000 */
[----:B-1----:R2:W1:Y:S01]  /*07c0*/  SYNCS.EXCH.64 URZ, [UR4+0x60], UR8 ;  /* 0x0000600804ff75b2 */ /* 0x0024620008000100 */
[----:B------:R2:W1:Y:S01]  /*07d0*/  SYNCS.EXCH.64 URZ, [UR4+0x80], UR6 ;  /* 0x0000800604ff75b2 */ /* 0x0004620008000100 */
[----:B------:R2:W1:Y:S01]  /*07e0*/  SYNCS.EXCH.64 URZ, [UR4+0x68], UR8 ;  /* 0x0000680804ff75b2 */ /* 0x0004620008000100 */
[----:B------:R2:W1:Y:S01]  /*07f0*/  SYNCS.EXCH.64 URZ, [UR4+0x88], UR6 ;  /* 0x0000880604ff75b2 */ /* 0x0004620008000100 */
[----:B------:R2:W1:Y:S01]  /*0800*/  SYNCS.EXCH.64 URZ, [UR4+0x70], UR8 ;  /* 0x0000700804ff75b2 */ /* 0x0004620008000100 */
[----:B------:R2:W1:Y:S01]  /*0810*/  SYNCS.EXCH.64 URZ, [UR4+0x90], UR6 ;  /* 0x0000900604ff75b2 */ /* 0x0004620008000100 */
[----:B------:R2:W1:Y:S01]  /*0820*/  SYNCS.EXCH.64 URZ, [UR4+0x78], UR8 ;  /* 0x0000780804ff75b2 */ /* 0x0004620008000100 */
[----:B------:R2:W1:Y:S02]  /*0830*/  SYNCS.EXCH.64 URZ, [UR4+0x98], UR6 ;  /* 0x0000980604ff75b2 */ /* 0x0004640008000100 */
[----:B--2---:R-:W-:Y:S01]  /*0840*/  NOP ;  /* 0x0000000000007918 */ /* 0x004fe20000000000 */
.L_x_10:
[----:B------:R-:W2:Y:S01]  /*0850*/  SHFL.IDX PT, R2, R86, RZ, 0x1f ;  /* 0x00001fff56027589 */ /* 0x000ea200000e0000 */
[----:B------:R-:W-:Y:S01]  /*0860*/  NOP ;  /* 0x0000000000007918 */ /* 0x000fe20000000000 */
[----:B--2---:R-:W-:-:S13]  /*0870*/  ISETP.NE.AND P0, PT, R2, 0x3, PT ;  /* 0x000000030200780c */ /* 0x004fda0003f05270 */
[----:B------:R-:W-:Y:S05]  /*0880*/  @P0 BRA `(.L_x_11) ;  /* 0x0000000000300947 */ /* 0x000fea0003800000 */
[----:B-1----:R-:W1:Y:S01]  /*0890*/  S2UR UR4, SR_CgaCtaId ;  /* 0x00000000000479c3 */ /* 0x002e620000008800 */
[----:B------:R-:W-:Y:S01]  /*08a0*/  UMOV UR6, 0x400 ;  /* 0x0000040000067882 */ /* 0x000fe20000000000 */
[----:B------:R-:W-:Y:S01]  /*08b0*/  UMOV UR5, 0x20 ;  /* 0x0000002000057882 */ /* 0x000fe20000000000 */
[----:B------:R-:W-:Y:S01]  /*08c0*/  ELECT P0, URZ, PT ;  /* 0x0000000000ff782f */ /* 0x000fe20003800000 */
[----:B-1----:R-:W-:Y:S02]  /*08d0*/  ULEA UR6, UR4, UR6, 0x18 ;  /* 0x0000000604067291 */ /* 0x002fe4000f8ec0ff */
[----:B------:R-:W-:-:S04]  /*08e0*/  UIADD3 UR4, UPT, UPT, -UR5, 0x100000, URZ ;  /* 0x0010000005047890 */ /* 0x000fc8000fffe1ff */
[----:B------:R-:W-:Y:S02]  /*08f0*/  USHF.L.U32 UR5, UR4, 0xb, URZ ;  /* 0x0000000b04057899 */ /* 0x000fe400080006ff */
[----:B------:R-:W-:Y:S01]  /*0900*/  USHF.L.U32 UR4, UR4, 0x1, URZ ;  /* 0x0000000104047899 */ /* 0x000fe200080006ff */
[----:B------:R-:W1:Y:S11]  /*0910*/  FENCE.VIEW.ASYNC.S ;  /* 0x00000000000073c6 */ /* 0x000e760000000000 */
[----:B-1----:R2:W1:Y:S01]  /*0920*/  SYNCS.EXCH.64 URZ, [UR6+0xa0], UR4 ;  /* 0x0000a00406ff75b2 */ /* 0x0024620008000100 */
[----:B------:R2:W1:Y:S02]  /*0930*/  SYNCS.EXCH.64 URZ, [UR6+0xa8], UR4 ;  /* 0x0000a80406ff75b2 */ /* 0x0004640008000100 */
[----:B--2---:R-:W-:Y:S01]  /*0940*/  NOP ;  /* 0x0000000000007918 */ /* 0x004fe20000000000 */
.L_x_11:
[----:B------:R-:W2:Y:S01]  /*0950*/  SHFL.IDX PT, R2, R86, RZ, 0x1f ;  /* 0x00001fff56027589 */ /* 0x000ea200000e0000 */
[----:B------:R-:W-:Y:S01]  /*0960*/  NOP ;  /* 0x0000000000007918 */ /* 0x000fe20000000000 */
[----:B--2---:R-:W-:-:S13]  /*0970*/  ISETP.NE.AND P0, PT, R2, 0x4, PT ;  /* 0x000000040200780c */ /* 0x004fda0003f05270 */
[----:B------:R-:W-:Y:S05]  /*0980*/  @P0 BRA `(.L_x_12) ;  /* 0x0000000000440947 */ /* 0x000fea0003800000 */
[----:B-1----:R-:W1:Y:S01]  /*0990*/  S2UR UR6, SR_CgaCtaId ;  /* 0x00000000000679c3 */ /* 0x002e620000008800 */
[----:B------:R-:W-:Y:S01]  /*09a0*/  UMOV UR4, 0x100 ;  /* 0x0000010000047882 */ /* 0x000fe20000000000 */
[----:B------:R-:W-:Y:S01]  /*09b0*/  UMOV UR5, 0x400 ;  /* 0x0000040000057882 */ /* 0x000fe20000000000 */
[----:B------:R-:W-:Y:S01]  /*09c0*/  USEL UR4, UR4, 0xe0, UP3 ;  /* 0x000000e004047887 */ /* 0x000fe20009800000 */
[----:B------:R-:W-:Y:S01]  /*09d0*/  UMOV UR8, 0x1 ;  /* 0x0000000100087882 */ /* 0x000fe20000000000 */
[----:B------:R-:W-:Y:S01]  /*09e0*/  ELECT P0, URZ, PT ;  /* 0x0000000000ff782f */ /* 0x000fe20003800000 */
[----:B------:R-:W-:-:S04]  /*09f0*/  UIADD3 UR8, UPT, UPT, -UR8, 0x100000, URZ ;  /* 0x0010000008087890 */ /* 0x000fc8000fffe1ff */
[----:B------:R-:W-:Y:S02]  /*0a00*/  USHF.L.U32 UR9, UR8, 0xb, URZ ;  /* 0x0000000b08097899 */ /* 0x000fe400080006ff */
[----:B------:R-:W-:Y:S02]  /*0a10*/  USHF.L.U32 UR8, UR8, 0x1, URZ ;  /* 0x0000000108087899 */ /* 0x000fe400080006ff */
[----:B-1----:R-:W-:Y:S02]  /*0a20*/  ULEA UR6, UR6, UR5, 0x18 ;  /* 0x0000000506067291 */ /* 0x002fe4000f8ec0ff */
[----:B------:R-:W-:-:S04]  /*0a30*/  UIADD3 UR4, UPT, UPT, -UR4, 0x100000, URZ ;  /* 0x0010000004047890 */ /* 0x000fc8000fffe1ff */
[----:B------:R-:W-:Y:S02]  /*0a40*/  USHF.L.U32 UR5, UR4, 0xb, URZ ;  /* 0x0000000b04057899 */ /* 0x000fe400080006ff */
[----:B------:R-:W-:Y:S01]  /*0a50*/  USHF.L.U32 UR4, UR4, 0x1, URZ ;  /* 0x0000000104047899 */ /* 0x000fe200080006ff */
[----:B------:R-:W1:Y:S03]  /*0a60*/  FENCE.VIEW.ASYNC.S ;  /* 0x00000000000073c6 */ /* 0x000e660000000000 */
[----:B-1----:R2:W1:Y:S08]  /*0a70*/  SYNCS.EXCH.64 URZ, [UR6+0xb0], UR8 ;  /* 0x0000b00806ff75b2 */ /* 0x0024700008000100 */
[----:B------:R2:W1:Y:S02]  /*0a80*/  SYNCS.EXCH.64 URZ, [UR6+0xb8], UR4 ;  /* 0x0000b80406ff75b2 */ /* 0x0004640008000100 */
[----:B--2---:R-:W-:Y:S01]  /*0a90*/  NOP ;  /* 0x0000000000007918 */ /* 0x004fe20000000000 */
.L_x_12:
[----:B------:R-:W2:Y:S01]  /*0aa0*/  SHFL.IDX PT, R2, R86, RZ, 0x1f ;  /* 0x00001fff56027589 */ /* 0x000ea200000e0000 */
[----:B------:R-:W1:Y:S01]  /*0ab0*/  S2UR UR51, SR_CTAID.X ;  /* 0x00000000003379c3 */ /* 0x000e620000002500 */
[----:B------:R-:W-:-:S07]  /*0ac0*/  NOP ;  /* 0x0000000000007918 */ /* 0x000fce0000000000 */
[----:B------:R-:W1:Y:S01]  /*0ad0*/  S2UR UR24, SR_CTAID.Y ;  /* 0x00000000001879c3 */ /* 0x000e620000002600 */
[----:B--2---:R-:W-:-:S13]  /*0ae0*/  ISETP.NE.AND P0, PT, R2, 0x5, PT ;  /* 0x000000050200780c */ /* 0x004fda0003f05270 */
[----:B-1----:R-:W-:Y:S05]  /*0af0*/  @P0 BRA `(.L_x_13) ;  /* 0x0000000000480947 */ /* 0x002fea0003800000 */
[----:B------:R-:W1:Y:S01]  /*0b00*/  S2UR UR4, SR_CgaCtaId ;  /* 0x00000000000479c3 */ /* 0x000e620000008800 */
        /* <DEDUP_REMOVED lines=12> */
[----:B-1----:R1:W2:Y:S01]  /*0bd0*/  SYNCS.EXCH.64 URZ, [UR4+0xc0], UR8 ;  /* 0x0000c00804ff75b2 */ /* 0x0022a20008000100 */
[----:B------:R1:W1:Y:S01]  /*0be0*/  SYNCS.EXCH.64 URZ, [UR4+0xd0], UR6 ;  /* 0x0000d00604ff75b2 */ /* 0x0002620008000100 */
[----:B------:R1:W1:Y:S01]  /*0bf0*/  SYNCS.EXCH.64 URZ, [UR4+0xc8], UR8 ;  /* 0x0000c80804ff75b2 */ /* 0x0002620008000100 */
[----:B------:R1:W1:Y:S01]  /*0c00*/  SYNCS.EXCH.64 URZ, [UR4+0xd8], UR6 ;  /* 0x0000d80604ff75b2 */ /* 0x0002620008000100 */
[----:B------:R-:W-:Y:S01]  /*0c10*/  NOP ;  /* 0x0000000000007918 */ /* 0x000fe20000000000 */
.L_x_13:
[----:B------:R-:W-:-:S05]  /*0c20*/  CS2R.32 R78, SR_CgaSize ;  /* 0x00000000004e7805 */ /* 0x000fca0000008a00 */
[----:B------:R-:W-:-:S05]  /*0c30*/  IMAD R78, R78, -0xa0, RZ ;  /* 0xffffff604e4e7824 */ /* 0x000fca00078e02ff */
[----:B------:R-:W-:-:S14]  /*0c40*/  R2UR UR5, R78 ;  /* 0x000000004e0572ca */ /* 0x000fdc00000e0000 */
[----:B------:R-:W3:Y:S01]  /*0c50*/  LDCU UR5, c[0x0][UR5+0x2b0] ;  /* 0x00005600050577ac */ /* 0x000ee20008000800 */
[----:B------:R-:W-:Y:S02]  /*0c60*/  I2FP.F32.U32 R78, UR51 ;  /* 0x00000033004e7c45 */ /* 0x000fe40008201000 */
[----:B------:R-:W-:-:S05]  /*0c70*/  CS2R.32 R3, SR_CgaSize ;  /* 0x0000000000037805 */ /* 0x000fca0000008a00 */
[----:B------:R-:W-:-:S06]  /*0c80*/  IMAD R3, R3, -0xa0, RZ ;  /* 0xffffff6003037824 */ /* 0x000fcc00078e02ff */
[----:B------:R-:W4:Y:S01]  /*0c90*/  LDC R3, c[0x0][R3+0x2a0] ;  /* 0x0000a80003037b82 */ /* 0x000f220000000800 */
[----:B------:R-:W-:Y:S02]  /*0ca0*/  I2FP.F32.U32 R77, UR24 ;  /* 0x00000018004d7c45 */ /* 0x000fe40008201000 */
[----:B------:R-:W-:-:S05]  /*0cb0*/  CS2R.32 R2, SR_CgaSize ;  /* 0x0000000000027805 */ /* 0x000fca0000008a00 */
[----:B------:R-:W-:-:S05]  /*0cc0*/  IMAD R2, R2, -0xa0, RZ ;  /* 0xffffff6002027824 */ /* 0x000fca00078e02ff */
[----:B-1----:R-:W-:-:S14]  /*0cd0*/  R2UR UR4, R2 ;  /* 0x00000000020472ca */ /* 0x002fdc00000e0000 */
[----:B------:R-:W1:Y:S01]  /*0ce0*/  LDCU UR4, c[0x0][UR4+0x2b4] ;  /* 0x00005680040477ac */ /* 0x000e620008000800 */
[----:B------:R-:W-:Y:S01]  /*0cf0*/  NOP ;  /* 0x0000000000007918 */ /* 0x000fe20000000000 */
[----:B------:R-:W2:Y:S01]  /*0d00*/  LDCU UR19, c[0x0][0xc24] ;  /* 0x00018480ff1377ac */ /* 0x000ea20008000800 */
[----:B------:R-:W-:-:S05]  /*0d10*/  CS2R.32 R2, SR_CgaSize ;  /* 0x0000000000027805 */ /* 0x000fca0000008a00 */
[----:B------:R-:W-:-:S06]  /*0d20*/  IMAD R2, R2, -0xa0, RZ ;  /* 0xffffff6002027824 */ /* 0x000fcc00078e02ff */
[----:B------:R-:W4:Y:S01]  /*0d30*/  LDC R2, c[0x0][R2+0x2a4] ;  /* 0x0000a90002027b82 */ /* 0x000f220000000800 */
[----:B---3--:R-:W-:-:S07]  /*0d40*/  FMUL R78, R78, UR5 ;  /* 0x000000054e4e7c20 */ /* 0x008fce0008400000 */
[----:B------:R-:W3:Y:S01]  /*0d50*/  S2UR UR52, SR_CTAID.Z ;  /* 0x00000000003479c3 */ /* 0x000ee20000002700 */
[----:B-1----:R-:W-:Y:S01]  /*0d60*/  FMUL R77, R77, UR4 ;  /* 0x000000044d4d7c20 */ /* 0x002fe20008400000 */
[----:B------:R-:W1:Y:S01]  /*0d70*/  F2I.U32.TRUNC.NTZ R78, R78 ;  /* 0x0000004e004e7305 */ /* 0x000e62000020f000 */
[----:B--2---:R-:W-:-:S07]  /*0d80*/  UISETP.GE.AND UP0, UPT, UR19, 0x1, UPT ;  /* 0x000000011300788c */ /* 0x004fce000bf06270 */
[----:B------:R-:W2:Y:S01]  /*0d90*/  F2I.U32.TRUNC.NTZ R77, R77 ;  /* 0x0000004d004d7305 */ /* 0x000ea2000020f000 */
[----:B-1----:R-:W-:-:S05]  /*0da0*/  IADD3 R78, PT, PT, -R78, RZ, RZ ;  /* 0x000000ff4e4e7210 */ /* 0x002fca0007ffe1ff */
[----:B----4-:R-:W-:Y:S01]  /*0db0*/  IMAD R78, R3, R78, UR51 ;  /* 0x00000033034e7e24 */ /* 0x010fe2000f8e024e */
[----:B--2---:R-:W-:-:S05]  /*0dc0*/  IADD3 R77, PT, PT, -R77, RZ, RZ ;  /* 0x000000ff4d4d7210 */ /* 0x004fca0007ffe1ff */
[----:B------:R-:W-:Y:S01]  /*0dd0*/  IMAD R77, R2, R77, UR24 ;  /* 0x00000018024d7e24 */ /* 0x000fe2000f8e024d */
[----:B------:R-:W-:Y:S06]  /*0de0*/  BAR.SYNC.DEFER_BLOCKING 0x0 ;  /* 0x0000000000007b1d */ /* 0x000fec0000010000 */
[----:B---3--:R-:W-:Y:S05]  /*0df0*/  BRA.U !UP0, `(.L_x_14) ;  /* 0x0000000108d47547 */ /* 0x008fea000b800000 */
[----:B------:R-:W1:Y:S01]  /*0e00*/  LDCU.128 UR20, c[0x0][0xc10] ;  /* 0x00018200ff1477ac */ /* 0x000e620008000c00 */
[----:B------:R-:W2:Y:S01]  /*0e10*/  LDCU UR6, c[0x0][0x370] ;  /* 0x00006e00ff0677ac */ /* 0x000ea20008000800 */
[----:B------:R-:W3:Y:S01]  /*0e20*/  LDCU UR4, c[0x0][0x374] ;  /* 0x00006e80ff0477ac */ /* 0x000ee20008000800 */
[----:B------:R-:W4:Y:S01]  /*0e30*/  LDCU UR25, c[0x0][0xc0c] ;  /* 0x00018180ff1977ac */ /* 0x000f220008000800 */
[----:B------:R-:W4:Y:S01]  /*0e40*/  LDCU UR5, c[0x0][0xc20] ;  /* 0x00018400ff0577ac */ /* 0x000f220008000800 */
[----:B------:R-:W4:Y:S01]  /*0e50*/  LDCU.64 UR16, c[0x0][0xc28] ;  /* 0x00018500ff1077ac */ /* 0x000f220008000a00 */
[----:B-1----:R-:W-:Y:S02]  /*0e60*/  UISETP.NE.AND UP0, UPT, UR22, 0x1, UPT ;  /* 0x000000011600788c */ /* 0x002fe4000bf05270 */
[----:B---3--:R-:W-:Y:S02]  /*0e70*/  UIMAD.WIDE.U32 UR8, UR4, UR23, URZ ;  /* 0x00000017040872a5 */ /* 0x008fe4000f8e00ff */
[----:B--2---:R-:W-:-:S02]  /*0e80*/  UIMAD.WIDE.U32 UR10, UR6, UR20, URZ ;  /* 0x00000014060a72a5 */ /* 0x004fc4000f8e00ff */
[----:B----4-:R-:W-:Y:S02]  /*0e90*/  UISETP.NE.AND UP2, UPT, UR25, 0x1, UPT ;  /* 0x000000011900788c */ /* 0x010fe4000bf45270 */
[----:B------:R-:W-:Y:S01]  /*0ea0*/  UISETP.NE.AND UP4, UPT, UR19, 0x1, UPT ;  /* 0x000000011300788c */ /* 0x000fe2000bf85270 */
[----:B------:R-:W-:Y:S02]  /*0eb0*/  UMOV UR8, UR9 ;  /* 0x0000000900087c82 */ /* 0x000fe40008000000 */
[----:B------:R-:W-:Y:S01]  /*0ec0*/  UMOV UR10, UR11 ;  /* 0x0000000b000a7c82 */ /* 0x000fe20008000000 */
[----:B------:R-:W-:Y:S02]  /*0ed0*/  @UP0 USHF.R.U32.HI UR4, URZ, UR5, UR8 ;  /* 0x00000005ff040299 */ /* 0x000fe40008011608 */
[----:B------:R-:W-:Y:S02]  /*0ee0*/  UIMAD.WIDE.U32 UR12, UR24, UR23, URZ ;  /* 0x00000017180c72a5 */ /* 0x000fe4000f8e00ff */
[----:B------:R-:W-:-:S02]  /*0ef0*/  UIMAD.WIDE.U32 UR8, UR4, UR16, URZ ;  /* 0x00000010040872a5 */ /* 0x000fc4000f8e00ff */
[----:B------:R-:W-:Y:S02]  /*0f00*/  @UP2 USHF.R.U32.HI UR6, URZ, UR21, UR10 ;  /* 0x00000015ff062299 */ /* 0x000fe4000801160a */
[----:B------:R-:W-:Y:S02]  /*0f10*/  UIMAD.WIDE.U32 UR14, UR51, UR20, URZ ;  /* 0x00000014330e72a5 */ /* 0x000fe4000f8e00ff */
[----:B------:R-:W-:Y:S01]  /*0f20*/  UIMAD.WIDE.U32 UR10, UR6, UR16, URZ ;  /* 0x00000010060a72a5 */ /* 0x000fe2000f8e00ff */
[----:B------:R-:W-:Y:S01]  /*0f30*/  UMOV UR12, UR13 ;  /* 0x0000000d000c7c82 */ /* 0x000fe20008000000 */
[----:B------:R-:W-:Y:S01]  /*0f40*/  UMOV UR8, UR9 ;  /* 0x0000000900087c82 */ /* 0x000fe20008000000 */
[----:B------:R-:W-:Y:S02]  /*0f50*/  USHF.R.U32.HI UR12, URZ, UR5, UR12 ;  /* 0x00000005ff0c7299 */ /* 0x000fe4000801160c */
[----:B------:R-:W-:Y:S01]  /*0f60*/  @UP4 USHF.R.U32.HI UR4, URZ, UR17, UR8 ;  /* 0x00000011ff044299 */ /* 0x000fe20008011608 */
[----:B------:R-:W-:Y:S01]  /*0f70*/  UMOV UR14, UR15 ;  /* 0x0000000f000e7c82 */ /* 0x000fe20008000000 */
[----:B------:R-:W-:Y:S01]  /*0f80*/  UMOV UR10, UR11 ;  /* 0x0000000b000a7c82 */ /* 0x000fe20008000000 */
[----:B------:R-:W-:-:S02]  /*0f90*/  USHF.R.U32.HI UR14, URZ, UR21, UR14 ;  /* 0x00000015ff0e7299 */ /* 0x000fc4000801160e */
[----:B------:R-:W-:Y:S02]  /*0fa0*/  USEL UR5, UR24, UR12, !UP0 ;  /* 0x0000000c18057287 */ /* 0x000fe4000c000000 */
[----:B------:R-:W-:Y:S02]  /*0fb0*/  @UP4 USHF.R.U32.HI UR6, URZ, UR17, UR10 ;  /* 0x00000011ff064299 */ /* 0x000fe4000801160a */
[----:B------:R-:W-:Y:S02]  /*0fc0*/  UIMAD UR7, UR4, UR19, URZ ;  /* 0x00000013040772a4 */ /* 0x000fe4000f8e02ff */
[----:B------:R-:W-:Y:S02]  /*0fd0*/  USEL UR4, UR51, UR14, !UP2 ;  /* 0x0000000e33047287 */ /* 0x000fe4000d000000 */
[----:B------:R-:W-:Y:S02]  /*0fe0*/  UIMAD UR10, UR6, UR19, URZ ;  /* 0x00000013060a72a4 */ /* 0x000fe4000f8e02ff */
[----:B------:R-:W-:-:S02]  /*0ff0*/  UISETP.GE.AND UP0, UPT, UR5, UR7, UPT ;  /* 0x000000070500728c */ /* 0x000fc4000bf06270 */
[----:B------:R-:W-:Y:S02]  /*1000*/  UIMAD.WIDE.U32 UR8, UR5, UR16, URZ ;  /* 0x00000010050872a5 */ /* 0x000fe4000f8e00ff */
[----:B------:R-:W-:Y:S02]  /*1010*/  UISETP.GE.OR UP0, UPT, UR4, UR10, UP0 ;  /* 0x0000000a0400728c */ /* 0x000fe40008706670 */
[----:B------:R-:W-:Y:S02]  /*1020*/  UIMAD.WIDE.U32 UR10, UR4, UR16, URZ ;  /* 0x00000010040a72a5 */ /* 0x000fe4000f8e00ff */
[----:B------:R-:W-:Y:S01]  /*1030*/  UIADD3 UR10, UPT, UPT, -UR4, URZ, URZ ;  /* 0x000000ff040a7290 */ /* 0x000fe2000fffe1ff */
[----:B------:R-:W-:Y:S01]  /*1040*/  UMOV UR8, UR9 ;  /* 0x0000000900087c82 */ /* 0x000fe20008000000 */
[----:B------:R-:W-:Y:S02]  /*1050*/  UIADD3 UR9, UPT, UPT, -UR5, URZ, URZ ;  /* 0x000000ff05097290 */ /* 0x000fe4000fffe1ff */
[----:B------:R-:W-:-:S03]  /*1060*/  USHF.R.U32.HI UR8, URZ, UR17, UR8 ;  /* 0x00000011ff087299 */ /* 0x000fc60008011608 */
[----:B------:R-:W-:Y:S01]  /*1070*/  @!UP0 UMOV UR7, UR11 ;  /* 0x0000000b00078c82 */ /* 0x000fe20008000000 */
[----:B------:R-:W-:Y:S02]  /*1080*/  UIMAD UR24, UR22, UR9, UR24 ;  /* 0x00000009161872a4 */ /* 0x000fe4000f8e0218 */
[----:B------:R-:W-:Y:S02]  /*1090*/  USEL UR8, UR5, UR8, !UP4 ;  /* 0x0000000805087287 */ /* 0x000fe4000e000000 */
[----:B------:R-:W-:Y:S02]  /*10a0*/  @!UP0 USHF.R.U32.HI UR7, URZ, UR17, UR7 ;  /* 0x00000011ff078299 */ /* 0x000fe40008011607 */
[----:B------:R-:W-:Y:S02]  /*10b0*/  UIADD3 UR9, UPT, UPT, -UR8, URZ, URZ ;  /* 0x000000ff08097290 */ /* 0x000fe4000fffe1ff */
[----:B------:R-:W-:Y:S02]  /*10c0*/  @!UP0 USEL UR7, UR4, UR7, !UP4 ;  /* 0x0000000704078287 */ /* 0x000fe4000e000000 */
[----:B------:R-:W-:-:S02]  /*10d0*/  UIMAD UR9, UR19, UR9, UR5 ;  /* 0x00000009130972a4 */ /* 0x000fc4000f8e0205 */
[----:B------:R-:W-:Y:S02]  /*10e0*/  @!UP0 UIADD3 UR8, UPT, UPT, UR8, -UR7, URZ ;  /* 0x8000000708088290 */ /* 0x000fe4000fffe0ff */
[----:B------:R-:W-:Y:S02]  /*10f0*/  @!UP0 UIMAD UR7, UR9, UR6, UR7 ;  /* 0x00000006090782a4 */ /* 0x000fe4000f8e0207 */
[----:B------:R-:W-:Y:S02]  /*1100*/  @!UP0 UIMAD UR5, UR8, UR19, UR4 ;  /* 0x00000013080582a4 */ /* 0x000fe4000f8e0204 */
[----:B------:R-:W-:Y:S02]  /*1110*/  UIMAD UR6, UR25, UR10, UR51 ;  /* 0x0000000a190672a4 */ /* 0x000fe4000f8e0233 */
[----:B------:R-:W-:Y:S01]  /*1120*/  UIMAD UR24, UR5, UR22, UR24 ;  /* 0x00000016051872a4 */ /* 0x000fe2000f8e0218 */
[----:B------:R-:W-:Y:S02]  /*1130*/  @!UP0 UMOV UR4, UR7 ;  /* 0x0000000700048c82 */ /* 0x000fe40008000000 */
[----:B------:R-:W-:-:S12]  /*1140*/  UIMAD UR51, UR4, UR25, UR6 ;  /* 0x00000019043372a4 */ /* 0x000fd8000f8e0206 */
.L_x_14:
[----:B------:R-:W1:Y:S02]  /*1150*/  LDCU UR4, c[0x0][0xc30] ;  /* 0x00018600ff0477ac */ /* 0x000e640008000800 */
[----:B-1----:R-:W-:-:S09]  /*1160*/  UISETP.NE.AND UP0, UPT, UR4, 0x1, UPT ;  /* 0x000000010400788c */ /* 0x002fd2000bf05270 */
[----:B------:R-:W-:Y:S05]  /*1170*/  BRA.U UP0, `(.L_x_15) ;  /* 0x0000000100447547 */ /* 0x000fea000b800000 */
[----:B------:R-:W1:Y:S01]  /*1180*/  LDCU.128 UR8, c[0x0][0xc10] ;  /* 0x00018200ff0877ac */ /* 0x000e620008000c00 */
[----:B------:R-:W2:Y:S01]  /*1190*/  LDCU UR12, c[0x0][0xc0c] ;  /* 0x00018180ff0c77ac */ /* 0x000ea20008000800 */
[----:B------:R-:W3:Y:S01]  /*11a0*/  LDCU UR13, c[0x0][0xc20] ;  /* 0x00018400ff0d77ac */ /* 0x000ee20008000800 */
[----:B-1----:R-:W-:Y:S02]  /*11b0*/  UIMAD.WIDE.U32 UR6, UR51, UR8, URZ ;  /* 0x00000008330672a5 */ /* 0x002fe4000f8e00ff */
[----:B------:R-:W-:Y:S02]  /*11c0*/  UIMAD.WIDE.U32 UR4, UR24, UR11, URZ ;  /* 0x0000000b180472a5 */ /* 0x000fe4000f8e00ff */
[----:B--2---:R-:W-:Y:S02]  /*11d0*/  UISETP.NE.AND UP2, UPT, UR12, 0x1, UPT ;  /* 0x000000010c00788c */ /* 0x004fe4000bf45270 */
[----:B------:R-:W-:Y:S01]  /*11e0*/  UISETP.NE.AND UP0, UPT, UR10, 0x1, UPT ;  /* 0x000000010a00788c */ /* 0x000fe2000bf05270 */
[----:B------:R-:W-:-:S02]  /*11f0*/  UMOV UR6, UR7 ;  /* 0x0000000700067c82 */ /* 0x000fc40008000000 */
[----:B------:R-:W-:Y:S01]  /*1200*/  UMOV UR4, UR5 ;  /* 0x0000000500047c82 */ /* 0x000fe20008000000 */
[----:B------:R-:W-:Y:S02]  /*1210*/  USHF.R.U32.HI UR6, URZ, UR9, UR6 ;  /* 0x00000009ff067299 */ /* 0x000fe40008011606 */
[----:B---3--:R-:W-:Y:S02]  /*1220*/  USHF.R.U32.HI UR4, URZ, UR13, UR4 ;  /* 0x0000000dff047299 */ /* 0x008fe40008011604 */
[----:B------:R-:W-:Y:S02]  /*1230*/  USEL UR5, UR51, UR6, !UP2 ;  /* 0x0000000633057287 */ /* 0x000fe4000d000000 */
[----:B------:R-:W-:-:S04]  /*1240*/  USEL UR4, UR24, UR4, !UP0 ;  /* 0x0000000418047287 */ /* 0x000fc8000c000000 */
[----:B------:R-:W-:Y:S02]  /*1250*/  UIADD3 UR6, UPT, UPT, UR5, -UR4, URZ ;  /* 0x8000000405067290 */ /* 0x000fe4000fffe0ff */
[----:B------:R-:W-:Y:S02]  /*1260*/  UIADD3 UR4, UPT, UPT, -UR5, UR4, URZ ;  /* 0x0000000405047290 */ /* 0x000fe4000fffe1ff */
[----:B------:R-:W-:Y:S02]  /*1270*/  UIMAD UR24, UR6, UR10, UR24 ;  /* 0x0000000a061872a4 */ /* 0x000fe4000f8e0218 */
[----:B------:R-:W-:-:S12]  /*1280*/  UIMAD UR51, UR4, UR12, UR51 ;  /* 0x0000000c043372a4 */ /* 0x000fd8000f8e0233 */
.L_x_15:
[----:B------:R-:W-:Y:S01]  /*1290*/  BAR.SYNC.DEFER_BLOCKING 0x0 ;  /* 0x0000000000007b1d */ /* 0x000fe20000010000 */
[----:B------:R-:W-:Y:S01]  /*12a0*/  UISETP.NE.AND UP0, UPT, UR18, 0x2, UPT ;  /* 0x000000021200788c */ /* 0x000fe2000bf05270 */
[----:B------:R-:W-:Y:S02]  /*12b0*/  ISETP.NE.OR P3, PT, R0, 0x2, !P3 ;  /* 0x000000020000780c */ /* 0x000fe40005f65670 */
[----:B------:R-:W-:Y:S02]  /*12c0*/  LOP3.LUT R0, R83, 0x1f, RZ, 0xc0, !PT ;  /* 0x0000001f53007812 */ /* 0x000fe400078ec0ff */
[----:B------:R-:W1:Y:S04]  /*12d0*/  LDCU UR39, c[0x0][0xc24] ;  /* 0x00018480ff2777ac */ /* 0x000e680008000800 */
[----:B------:R-:W-:Y:S05]  /*12e0*/  BRA.U UP0, `(.L_x_16) ;  /* 0x0000001900807547 */ /* 0x000fea000b800000 */
[----:B------:R-:W2:Y:S01]  /*12f0*/  LDCU UR5, c[0x0][0x388] ;  /* 0x00007100ff0577ac */ /* 0x000ea20008000800 */
[----:B------:R-:W-:Y:S01]  /*1300*/  PLOP3.LUT P1, PT, PT, PT, UP3, 0x80, 0x8 ;  /* 0x000000000008781c */ /* 0x000fe20003f2f038 */
[----:B------:R-:W-:Y:S01]  /*1310*/  IMAD.MOV.U32 R2, RZ, RZ, RZ ;  /* 0x000000ffff027224 */ /* 0x000fe200078e00ff */
[----:B------:R-:W-:Y:S01]  /*1320*/  ISETP.EQ.OR P2, PT, R0, RZ, P3 ;  /* 0x000000ff0000720c */ /* 0x000fe20001f42670 */
[----:B------:R-:W3:Y:S01]  /*1330*/  LDCU UR8, c[0x0][0x38c] ;  /* 0x00007180ff0877ac */ /* 0x000ee20008000800 */
[----:B------:R-:W-:Y:S01]  /*1340*/  PLOP3.LUT P1, PT, P1, PT, PT, 0x8, 0x80 ;  /* 0x000000000080781c */ /* 0x000fe20000f2e170 */
[----:B------:R-:W4:Y:S01]  /*1350*/  LDCU.64 UR6, c[0x0][0x390] ;  /* 0x00007200ff0677ac */ /* 0x000f220008000a00 */
[----:B------:R-:W1:Y:S01]  /*1360*/  LDCU UR53, c[0x0][0x370] ;  /* 0x00006e00ff3577ac */ /* 0x000e620008000800 */
[----:B------:R-:W1:Y:S01]  /*1370*/  LDCU.64 UR42, c[0x0][0x348] ;  /* 0x00006900ff2a77ac */ /* 0x000e620008000a00 */
[----:B--2---:R-:W-:Y:S01]  /*1380*/  UIADD3 UR5, UPT, UPT, UR5, 0x3f, URZ ;  /* 0x0000003f05057890 */ /* 0x004fe2000fffe0ff */
[----:B------:R-:W2:Y:S03]  /*1390*/  LDCU UR52, c[0x0][0x374] ;  /* 0x00006e80ff3477ac */ /* 0x000ea60008000800 */
[----:B------:R-:W-:Y:S01]  /*13a0*/  USHF.R.S32.HI UR4, URZ, 0x1f, UR5 ;  /* 0x0000001fff047899 */ /* 0x000fe20008011405 */
[----:B------:R-:W-:Y:S01]  /*13b0*/  UMOV UR26, 0x1 ;  /* 0x00000001001a7882 */ /* 0x000fe20000000000 */
[----:B------:R-:W-:-:S02]  /*13c0*/  UMOV UR30, URZ ;  /* 0x000000ff001e7c82 */ /* 0x000fc40008000000 */
[----:B------:R-:W-:Y:S01]  /*13d0*/  ULEA.HI UR4, UR4, UR5, URZ, 0x6 ;  /* 0x0000000504047291 */ /* 0x000fe2000f8f30ff */
[----:B------:R-:W-:Y:S01]  /*13e0*/  UMOV UR31, URZ ;  /* 0x000000ff001f7c82 */ /* 0x000fe20008000000 */
[----:B------:R-:W-:Y:S02]  /*13f0*/  UMOV UR38, URZ ;  /* 0x000000ff00267c82 */ /* 0x000fe40008000000 */
[----:B------:R-:W-:-:S04]  /*1400*/  USHF.R.S32.HI UR4, URZ, 0x6, UR4 ;  /* 0x00000006ff047899 */ /* 0x000fc80008011404 */
[----:B---3--:R-:W-:-:S04]  /*1410*/  UIMAD UR4, UR4, UR8, URZ ;  /* 0x00000008040472a4 */ /* 0x008fc8000f8e02ff */
[----:B----4-:R-:W-:-:S04]  /*1420*/  UIMAD UR4, UR4, UR6, URZ ;  /* 0x00000006040472a4 */ /* 0x010fc8000f8e02ff */
[----:B------:R-:W-:-:S04]  /*1430*/  UIMAD UR54, UR4, UR7, URZ ;  /* 0x00000007043672a4 */ /* 0x000fc8000f8e02ff */
[----:B------:R-:W-:Y:S02]  /*1440*/  UISETP.NE.AND UP1, UPT, UR54, URZ, UPT ;  /* 0x000000ff3600728c */ /* 0x000fe4000bf25270 */
[----:B------:R-:W-:-:S04]  /*1450*/  UISETP.LT.U32.AND UP0, UPT, UR54, 0x6, UPT ;  /* 0x000000063600788c */ /* 0x000fc8000bf01070 */
[----:B------:R-:W-:-:S04]  /*1460*/  USEL UR4, UR54, 0x6, UP0 ;  /* 0x0000000636047887 */ /* 0x000fc80008000000 */
[----:B------:R-:W-:Y:S02]  /*1470*/  UIADD3 UR5, UPT, UPT, UR4, -0x1, URZ ;  /* 0xffffffff04057890 */ /* 0x000fe4000fffe0ff */
[----:B------:R-:W-:Y:S02]  /*1480*/  @!UP1 UIADD3 UR5, UPT, UPT, UR4, URZ, URZ ;  /* 0x000000ff04059290 */ /* 0x000fe4000fffe0ff */
[----:B------:R-:W-:Y:S02]  /*1490*/  UIADD3 UR50, UPT, UPT, UR54, -UR4, URZ ;  /* 0x8000000436327290 */ /* 0x000fe4000fffe0ff */
[----:B-12---:R-:W-:-:S12]  /*14a0*/  UIADD3 UR55, UPT, UPT, UR5, 0x1, URZ ;  /* 0x0000000105377890 */ /* 0x006fd8000fffe0ff */
.L_x_32:
[----:B------:R-:W1:Y:S01]  /*14b0*/  S2UR UR36, SR_CgaCtaId ;  /* 0x00000000002479c3 */ /* 0x000e620000008800 */
[----:B------:R-:W-:Y:S01]  /*14c0*/  UMOV UR4, 0x400 ;  /* 0x0000040000047882 */ /* 0x000fe20000000000 */
[----:B------:R-:W-:Y:S01]  /*14d0*/  MOV R0, UR26 ;  /* 0x0000001a00007c02 */ /* 0x000fe20008000f00 */
[----:B------:R-:W-:Y:S02]  /*14e0*/  UISETP.NE.AND UP0, UPT, UR54, URZ, UPT ;  /* 0x000000ff3600728c */ /* 0x000fe4000bf05270 */
[----:B------:R-:W-:Y:S01]  /*14f0*/  USHF.L.U32 UR44, UR51, 0x7, URZ ;  /* 0x00000007332c7899 */ /* 0x000fe200080006ff */
[----:B------:R-:W-:Y:S01]  /*1500*/  SHF.L.U32 R0, R0, 0x1f, RZ ;  /* 0x0000001f00007819 */ /* 0x000fe200000006ff */
[----:B------:R-:W-:Y:S01]  /*1510*/  USHF.L.U32 UR19, UR24, 0x7, URZ ;  /* 0x0000000718137899 */ /* 0x000fe200080006ff */
[----:B------:R-:W-:Y:S01]  /*1520*/  UMOV UR27, URZ ;  /* 0x000000ff001b7c82 */ /* 0x000fe20008000000 */
[----:B------:R-:W-:Y:S01]  /*1530*/  UMOV UR22, URZ ;  /* 0x000000ff00167c82 */ /* 0x000fe20008000000 */
[----:B------:R-:W-:Y:S01]  /*1540*/  UMOV UR21, URZ ;  /* 0x000000ff00157c82 */ /* 0x000fe20008000000 */
[----:B------:R-:W-:Y:S01]  /*1550*/  UMOV UR20, URZ ;  /* 0x000000ff00147c82 */ /* 0x000fe20008000000 */
[----:B-1----:R-:W-:-:S04]  /*1560*/  ULEA UR36, UR36, UR4, 0x18 ;  /* 0x0000000424247291 */ /* 0x002fc8000f8ec0ff */
[----:B------:R-:W-:-:S09]  /*1570*/  ULEA UR4, UR30, UR36, 0x3 ;  /* 0x000000241e047291 */ /* 0x000fd2000f8e18ff */
[----:B------:R1:W2:Y:S01]  /*1580*/  SYNCS.PHASECHK.TRANS64.TRYWAIT P0, [UR4+0x30], R0 ;  /* 0x00003000ff0075a7 */ /* 0x0002a20008001104 */
[----:B------:R-:W-:Y:S05]  /*1590*/  BRA.U !UP0, `(.L_x_17) ;  /* 0x0000000508947547 */ /* 0x000fea000b800000 */
[----:B------:R-:W3:Y:S01]  /*15a0*/  LDCU.128 UR12, c[0x0][0x480] ;  /* 0x00009000ff0c77ac */ /* 0x000ee20008000c00 */
[----:B------:R-:W4:Y:S01]  /*15b0*/  LDCU.128 UR8, c[0x0][0x490] ;  /* 0x00009200ff0877ac */ /* 0x000f220008000c00 */
[----:B------:R-:W1:Y:S01]  /*15c0*/  LDCU.64 UR20, c[0x0][0x4c0] ;  /* 0x00009800ff1477ac */ /* 0x000e620008000a00 */
[----:B------:R-:W1:Y:S01]  /*15d0*/  LDCU.64 UR16, c[0x0][0x4f0] ;  /* 0x00009e00ff1077ac */ /* 0x000e620008000a00 */
[----:B------:R-:W1:Y:S01]  /*15e0*/  LDCU UR18, c[0x0][0x4c8] ;  /* 0x00009900ff1277ac */ /* 0x000e620008000800 */
[----:B---3--:R-:W-:Y:S02]  /*15f0*/  UIMAD.WIDE.U32 UR4, UR44, UR13, URZ ;  /* 0x0000000d2c0472a5 */ /* 0x008fe4000f8e00ff */
[----:B------:R-:W-:Y:S02]  /*1600*/  UISETP.NE.AND UP0, UPT, UR12, 0x1, UPT ;  /* 0x000000010c00788c */ /* 0x000fe4000bf05270 */
[----:B------:R-:W-:Y:S01]  /*1610*/  USHF.R.U32.HI UR5, URZ, UR14, UR5 ;  /* 0x0000000eff057299 */ /* 0x000fe20008011605 */
[----:B------:R-:W3:Y:S03]  /*1620*/  LDCU UR45, c[0x0][0x38c] ;  /* 0x00007180ff2d77ac */ /* 0x000ee60008000800 */
[----:B------:R-:W-:-:S02]  /*1630*/  USEL UR5, UR44, UR5, !UP0 ;  /* 0x000000052c057287 */ /* 0x000fc4000c000000 */
[----:B------:R-:W-:Y:S02]  /*1640*/  UISETP.NE.AND UP0, UPT, UR15, 0x1, UPT ;  /* 0x000000010f00788c */ /* 0x000fe4000bf05270 */
[----:B----4-:R-:W-:Y:S01]  /*1650*/  UIMAD.WIDE.U32 UR6, UR5, UR8, URZ ;  /* 0x00000008050672a5 */ /* 0x010fe2000f8e00ff */
[----:B------:R-:W4:Y:S01]  /*1660*/  LDCU UR8, c[0x0][0x4a0] ;  /* 0x00009400ff0877ac */ /* 0x000f220008000800 */
[----:B------:R-:W1:Y:S05]  /*1670*/  LDCU UR23, c[0x0][0x4cc] ;  /* 0x00009980ff1777ac */ /* 0x000e6a0008000800 */
[----:B------:R-:W-:Y:S01]  /*1680*/  UMOV UR4, UR7 ;  /* 0x0000000700047c82 */ /* 0x000fe20008000000 */
[----:B------:R-:W1:Y:S01]  /*1690*/  LDCU.64 UR40, c[0x0][0x390] ;  /* 0x00007200ff2877ac */ /* 0x000e620008000a00 */
[----:B------:R-:W-:Y:S01]  /*16a0*/  USHF.R.U32.HI UR4, URZ, UR9, UR4 ;  /* 0x00000009ff047299 */ /* 0x000fe20008011604 */
[----:B------:R-:W1:Y:S03]  /*16b0*/  LDCU UR9, c[0x0][0x4ec] ;  /* 0x00009d80ff0977ac */ /* 0x000e660008000800 */
[----:B------:R-:W-:-:S02]  /*16c0*/  USEL UR4, UR5, UR4, !UP0 ;  /* 0x0000000405047287 */ /* 0x000fc4000c000000 */
[----:B------:R-:W-:Y:S02]  /*16d0*/  UISETP.NE.AND UP0, UPT, UR10, 0x1, UPT ;  /* 0x000000010a00788c */ /* 0x000fe4000bf05270 */
[----:B------:R-:W-:Y:S01]  /*16e0*/  UIMAD.WIDE.U32 UR6, UR4, UR11, URZ ;  /* 0x0000000b040672a5 */ /* 0x000fe2000f8e00ff */
[----:B------:R-:W1:Y:S01]  /*16f0*/  LDCU.64 UR24, c[0x0][0x4d0] ;  /* 0x00009a00ff1877ac */ /* 0x000e620008000a00 */
[----:B------:R-:W-:-:S05]  /*1700*/  UIADD3 UR38, UPT, UPT, UR55, UR31, URZ ;  /* 0x0000001f37267290 */ /* 0x000fca000fffe0ff */
[----:B------:R-:W-:Y:S01]  /*1710*/  UMOV UR6, UR7 ;  /* 0x0000000700067c82 */ /* 0x000fe20008000000 */
[----:B------:R-:W-:Y:S02]  /*1720*/  UIADD3 UR7, UPT, UPT, -UR4, URZ, URZ ;  /* 0x000000ff04077290 */ /* 0x000fe4000fffe1ff */
[----:B----4-:R-:W-:Y:S02]  /*1730*/  USHF.R.U32.HI UR6, URZ, UR8, UR6 ;  /* 0x00000008ff067299 */ /* 0x010fe40008011606 */
[----:B------:R-:W-:Y:S02]  /*1740*/  UIADD3 UR8, UPT, UPT, -UR5, URZ, URZ ;  /* 0x000000ff05087290 */ /* 0x000fe4000fffe1ff */
[----:B------:R-:W-:Y:S02]  /*1750*/  USEL UR14, UR4, UR6, !UP0 ;  /* 0x00000006040e7287 */ /* 0x000fe4000c000000 */
[----:B------:R-:W-:Y:S02]  /*1760*/  UIMAD UR7, UR15, UR7, UR5 ;  /* 0x000000070f0772a4 */ /* 0x000fe4000f8e0205 */
[----:B------:R-:W-:-:S02]  /*1770*/  UIADD3 UR6, UPT, UPT, -UR14, URZ, URZ ;  /* 0x000000ff0e067290 */ /* 0x000fc4000fffe1ff */
[----:B------:R-:W-:Y:S02]  /*1780*/  UIMAD UR8, UR12, UR8, UR44 ;  /* 0x000000080c0872a4 */ /* 0x000fe4000f8e022c */
[----:B------:R-:W-:Y:S02]  /*1790*/  UIMAD UR13, UR10, UR6, UR4 ;  /* 0x000000060a0d72a4 */ /* 0x000fe4000f8e0204 */
[----:B-1----:R-:W-:Y:S02]  /*17a0*/  UIMAD UR11, UR8, UR20, UR9 ;  /* 0x00000014080b72a4 */ /* 0x002fe4000f8e0209 */
[----:B------:R-:W-:Y:S01]  /*17b0*/  UIMAD UR12, UR7, UR21, UR16 ;  /* 0x00000015070c72a4 */ /* 0x000fe2000f8e0210 */
[----:B------:R-:W1:Y:S02]  /*17c0*/  LDCU.64 UR4, c[0x0][0x4f8] ;  /* 0x00009f00ff0477ac */ /* 0x000e640008000a00 */
[----:B------:R-:W4:Y:S01]  /*17d0*/  LDCU UR6, c[0x0][0x500] ;  /* 0x0000a000ff0677ac */ /* 0x000f220008000800 */
[----:B------:R-:W-:Y:S01]  /*17e0*/  UIMAD UR13, UR13, UR18, UR17 ;  /* 0x000000120d0d72a4 */ /* 0x000fe2000f8e0211 */
[----:B------:R-:W-:Y:S01]  /*17f0*/  UMOV UR27, URZ ;  /* 0x000000ff001b7c82 */ /* 0x000fe20008000000 */
[----:B------:R-:W-:Y:S01]  /*1800*/  UMOV UR7, UR30 ;  /* 0x0000001e00077c82 */ /* 0x000fe20008000000 */
[----:B------:R-:W-:Y:S01]  /*1810*/  UMOV UR20, URZ ;  /* 0x000000ff00147c82 */ /* 0x000fe20008000000 */
[----:B------:R-:W-:Y:S01]  /*1820*/  UMOV UR21, URZ ;  /* 0x000000ff00157c82 */ /* 0x000fe20008000000 */
[----:B---3--:R-:W-:-:S07]  /*1830*/  UMOV UR22, URZ ;  /* 0x000000ff00167c82 */ /* 0x008fce0008000000 */
.L_x_22:
[----:B------:R-:W-:Y:S01]  /*1840*/  @!P3 MOV R3, 0x8000 ;  /* 0x000080000003b802 */ /* 0x000fe20000000f00 */
[----:B------:R-:W-:Y:S01]  /*1850*/  ULEA UR9, UR7, UR36, 0x3 ;  /* 0x0000002407097291 */ /* 0x000fe2000f8e18ff */
[----:B--2---:R-:W-:Y:S11]  /*1860*/  @P0 BRA `(.L_x_18) ;  /* 0x0000000000100947 */ /* 0x004ff60003800000 */
[----:B------:R-:W-:Y:S04]  /*1870*/  MOV R4, UR26 ;  /* 0x0000001a00047c02 */ /* 0x000fe80008000f00 */
[----:B------:R-:W-:Y:S04]  /*1880*/  SHF.L.U32 R4, R4, 0x1f, RZ ;  /* 0x0000001f04047819 */ /* 0x000fe800000006ff */
[----:B------:R-:W2:Y:S02]  /*1890*/  SYNCS.PHASECHK.TRANS64.TRYWAIT P0, [UR9+0x30], R4 ;  /* 0x00003004ff0075a7 */ /* 0x000ea40008001109 */
[----:B--2---:R-:W-:Y:S05]  /*18a0*/  @!P0 BRA `(.L_x_19) ;  /* 0x0000008000388947 */ /* 0x004fea0003800000 */
.L_x_18:
[----:B------:R3:W-:Y:S01]  /*18b0*/  @!P3 SYNCS.ARRIVE.TRANS64 RZ, [UR9], R3 ;  /* 0x00000003ffffb9a7 */ /* 0x0007e20008000009 */
[----:B------:R-:W-:Y:S04]  /*18c0*/  BSSY.RECONVERGENT B0, `(.L_x_20) ;  /* 0x0000003000007945 */ /* 0x000fe80003800200 */
[----:B------:R-:W-:Y:S05]  /*18d0*/  @P2 BRA `(.L_x_21) ;  /* 0x0000000000042947 */ /* 0x000fea0003800000 */
[----:B-1--4-:R-:W-:Y:S05]  /*18e0*/  BPT.TRAP 0x1 ;  /* 0x000000040000795c */ /* 0x012fea0000300000 */
.L_x_21:
[----:B-1--4-:R-:W-:Y:S05]  /*18f0*/  BSYNC.RECONVERGENT B0 ;  /* 0x0000000000007941 */ /* 0x012fea0003800200 */
.L_x_20:
[----:B------:R-:W-:Y:S02]  /*1900*/  UIADD3 UR8, UPT, UPT, UR7, 0x1, URZ ;  /* 0x0000000107087890 */ /* 0x000fe4000fffe0ff */
[----:B------:R-:W-:Y:S02]  /*1910*/  UIMAD UR15, UR20, UR23, UR4 ;  /* 0x00000017140f72a4 */ /* 0x000fe4000f8e0204 */
[----:B------:R-:W-:Y:S02]  /*1920*/  UISETP.NE.AND UP0, UPT, UR8, 0x6, UPT ;  /* 0x000000060800788c */ /* 0x000fe4000bf05270 */
[----:B------:R-:W-:Y:S02]  /*1930*/  ULEA UR16, UR7, UR36, 0xe ;  /* 0x0000002407107291 */ /* 0x000fe4000f8e70ff */
[----:B------:R-:W-:Y:S02]  /*1940*/  USEL UR10, URZ, 0x1, UP0 ;  /* 0x00000001ff0a7887 */ /* 0x000fe40008000000 */
[----:B------:R-:W-:Y:S02]  /*1950*/  USEL UR30, UR8, URZ, UP0 ;  /* 0x000000ff081e7287 */ /* 0x000fe40008000000 */
[----:B------:R-:W-:Y:S02]  /*1960*/  ULOP3.LUT UR26, UR26, UR10, URZ, 0x3c, !UPT ;  /* 0x0000000a1a1a7292 */ /* 0x000fe4000f8e3cff */
[----:B------:R-:W-:Y:S02]  /*1970*/  ULEA UR8, UR30, UR36, 0x3 ;  /* 0x000000241e087291 */ /* 0x000fe4000f8e18ff */
[----:B------:R-:W-:Y:S02]  /*1980*/  UIADD3 UR34, UP0, UPT, UR42, 0x80, URZ ;  /* 0x000000802a227890 */ /* 0x000fe4000ff1e0ff */
[----:B------:R-:W-:Y:S01]  /*1990*/  USHF.L.U32 UR10, UR27, 0x6, URZ ;  /* 0x000000061b0a7899 */ /* 0x000fe200080006ff */
[----:B--2---:R-:W-:Y:S01]  /*19a0*/  MOV R0, UR26 ;  /* 0x0000001a00007c02 */ /* 0x004fe20008000f00 */
[----:B------:R-:W-:Y:S02]  /*19b0*/  UIADD3.X UR35, UPT, UPT, URZ, UR43, URZ, UP0, !UPT ;  /* 0x0000002bff237290 */ /* 0x000fe400087fe4ff */
[----:B------:R-:W-:Y:S01]  /*19c0*/  UIADD3 UR32, UP3, UPT, UR42, 0x200, URZ ;  /* 0x000002002a207890 */ /* 0x000fe2000ff7e0ff */
[----:B------:R-:W-:Y:S01]  /*19d0*/  SHF.L.U32 R0, R0, 0x1f, RZ ;  /* 0x0000001f00007819 */ /* 0x000fe200000006ff */
[----:B------:R-:W-:Y:S02]  /*19e0*/  UIADD3 UR37, UPT, UPT, UR20, 0x1, URZ ;  /* 0x0000000114257890 */ /* 0x000fe4000fffe0ff */
[----:B------:R-:W-:Y:S01]  /*19f0*/  UIADD3.X UR33, UPT, UPT, URZ, UR43, URZ, UP3, !UPT ;  /* 0x0000002bff217290 */ /* 0x000fe20009ffe4ff */
[----:B------:R1:W2:Y:S01]  /*1a00*/  SYNCS.PHASECHK.TRANS64.TRYWAIT P0, [UR8+0x30], R0 ;  /* 0x00003000ff0075a7 */ /* 0x0002a20008001108 */
[----:B------:R-:W-:Y:S02]  /*1a10*/  UIMAD UR8, UR21, UR24, UR5 ;  /* 0x00000018150872a4 */ /* 0x000fe4000f8e0205 */
[----:B------:R-:W-:Y:S02]  /*1a20*/  UIMAD UR7, UR22, UR25, UR6 ;  /* 0x00000019160772a4 */ /* 0x000fe4000f8e0206 */
[----:B------:R-:W-:Y:S02]  /*1a30*/  ULEA UR15, UR8, UR15, 0x5 ;  /* 0x0000000f080f7291 */ /* 0x000fe4000f8e28ff */
[----:B------:R-:W-:Y:S02]  /*1a40*/  UIADD3 UR8, UPT, UPT, UR16, 0x8400, URZ ;  /* 0x0000840010087890 */ /* 0x000fe4000fffe0ff */
[----:B------:R-:W-:Y:S02]  /*1a50*/  ULEA UR7, UR7, UR15, 0xa ;  /* 0x0000000f07077291 */ /* 0x000fe4000f8e50ff */
[----:B------:R-:W-:Y:S02]  /*1a60*/  UIADD3 UR16, UPT, UPT, UR16, 0x20400, URZ ;  /* 0x0002040010107890 */ /* 0x000fe4000fffe0ff */
[----:B------:R-:W-:Y:S02]  /*1a70*/  UPRMT UR7, UR7, 0x5410, URZ ;  /* 0x0000541007077896 */ /* 0x000fe400080000ff */
[----:B------:R-:W-:Y:S02]  /*1a80*/  UISETP.NE.AND UP2, UPT, UR37, UR45, UPT ;  /* 0x0000002d2500728c */ /* 0x000fe4000bf45270 */
[----:B------:R-:W-:Y:S02]  /*1a90*/  UIADD3 UR29, UPT, UPT, UR21, 0x1, URZ ;  /* 0x00000001151d7890 */ /* 0x000fe4000fffe0ff */
[----:B------:R-:W-:Y:S02]  /*1aa0*/  UIADD3 UR28, UPT, UPT, UR22, 0x1, URZ ;  /* 0x00000001161c7890 */ /* 0x000fe4000fffe0ff */
[----:B------:R-:W-:Y:S01]  /*1ab0*/  UIADD3 UR31, UPT, UPT, UR31, 0x1, URZ ;  /* 0x000000011f1f7890 */ /* 0x000fe2000fffe0ff */
[----:B------:R4:W-:Y:S01]  /*1ac0*/  UTMALDG.5D.IM2COL [UR8], [UR34], UR7 ;  /* 0x00000008220073b4 */ /* 0x0009e20008060007 */
[----:B------:R-:W-:Y:S01]  /*1ad0*/  UMOV UR46, 0x0 ;  /* 0x00000000002e7882 */ /* 0x000fe20000000000 */
[----:B------:R-:W-:Y:S01]  /*1ae0*/  UMOV UR47, 0x10000000 ;  /* 0x10000000002f7882 */ /* 0x000fe20000000000 */
[----:B------:R-:W-:Y:S01]  /*1af0*/  UMOV UR17, UR9 ;  /* 0x0000000900117c82 */ /* 0x000fe20008000000 */
[----:B------:R-:W-:Y:S01]  /*1b00*/  @UP2 UIADD3 UR29, UPT, UPT, UR21, URZ, URZ ;  /* 0x000000ff151d2290 */ /* 0x000fe2000fffe0ff */
[----:B------:R-:W-:Y:S03]  /*1b10*/  UMOV UR18, UR10 ;  /* 0x0000000a00127c82 */ /* 0x000fe60008000000 */
[----:B------:R-:W-:Y:S01]  /*1b20*/  UISETP.NE.AND UP1, UPT, UR29, UR40, UPT ;  /* 0x000000281d00728c */ /* 0x000fe2000bf25270 */
[----:B------:R3:W-:Y:S10]  /*1b30*/  UTMALDG.5D [UR16], [UR32], desc[UR46] ;  /* 0x00002e10200075b4 */ /* 0x0007f40008021000 */
[----:B------:R-:W-:Y:S04]  /*1b40*/  @UP1 UIADD3 UR28, UPT, UPT, UR22, URZ, URZ ;  /* 0x000000ff161c1290 */ /* 0x000fe8000fffe0ff */
[----:B------:R-:W-:Y:S02]  /*1b50*/  UISETP.NE.AND UP0, UPT, UR28, UR41, UPT ;  /* 0x000000291c00728c */ /* 0x000fe4000bf05270 */
[----:B----4-:R-:W-:Y:S09]  /*1b60*/  UIADD3 UR8, UPT, UPT, UR27, 0x1, URZ ;  /* 0x000000011b087890 */ /* 0x010ff2000fffe0ff */
[----:B------:R-:W-:Y:S01]  /*1b70*/  @UP0 UIADD3 UR8, UPT, UPT, UR27, URZ, URZ ;  /* 0x000000ff1b080290 */ /* 0x000fe2000fffe0ff */
[----:B------:R-:W-:Y:S06]  /*1b80*/  UMOV UR7, UR30 ;  /* 0x0000001e00077c82 */ /* 0x000fec0008000000 */
[----:B------:R-:W-:Y:S01]  /*1b90*/  UMOV UR27, UR8 ;  /* 0x00000008001b7c82 */ /* 0x000fe20008000000 */
[----:B---3--:R-:W-:Y:S02]  /*1ba0*/  USEL UR22, UR28, URZ, UP0 ;  /* 0x000000ff1c167287 */ /* 0x008fe40008000000 */
[----:B------:R-:W-:Y:S02]  /*1bb0*/  UISETP.NE.AND UP0, UPT, UR31, UR38, UPT ;  /* 0x000000261f00728c */ /* 0x000fe4000bf05270 */
[----:B------:R-:W-:Y:S02]  /*1bc0*/  USEL UR20, UR37, URZ, UP2 ;  /* 0x000000ff25147287 */ /* 0x000fe40009000000 */
[----:B------:R-:W-:Y:S05]  /*1bd0*/  USEL UR21, UR29, URZ, UP1 ;  /* 0x000000ff1d157287 */ /* 0x000fea0008800000 */
[----:B-1----:R-:W-:Y:S07]  /*1be0*/  BRA.U UP0, `(.L_x_22) ;  /* 0xfffffffd00147547 */ /* 0x002fee000b83ffff */
.L_x_17:
[----:B------:R-:W-:Y:S01]  /*1bf0*/  ULEA UR4, UR30, UR36, 0x3 ;  /* 0x000000241e047291 */ /* 0x000fe2000f8e18ff */
[----:B-1----:R-:W-:Y:S01]  /*1c00*/  MOV R0, UR26 ;  /* 0x0000001a00007c02 */ /* 0x002fe20008000f00 */
[----:B------:R-:W-:Y:S01]  /*1c10*/  @!P1 SYNCS.ARRIVE.TRANS64.A1T0 RZ, [UR36+0xa8], RZ ;  /* 0x0000a8ffffff99a7 */ /* 0x000fe20008100024 */
[----:B------:R-:W-:Y:S02]  /*1c20*/  UISETP.GE.AND UP0, UPT, UR50, 0x1, UPT ;  /* 0x000000013200788c */ /* 0x000fe4000bf06270 */
[----:B------:R-:W-:-:S04]  /*1c30*/  SHF.L.U32 R0, R0, 0x1f, RZ ;  /* 0x0000001f00007819 */ /* 0x000fc800000006ff */
[----:B--2---:R1:W2:Y:S03]  /*1c40*/  SYNCS.PHASECHK.TRANS64.TRYWAIT P0, [UR4+0x30], R0 ;  /* 0x00003000ff0075a7 */ /* 0x0042a60008001104 */
[----:B------:R-:W-:Y:S05]  /*1c50*/  BRA.U !UP0, `(.L_x_23) ;  /* 0x00000005088c7547 */ /* 0x000fea000b800000 */
[----:B------:R-:W3:Y:S01]  /*1c60*/  LDCU.128 UR8, c[0x0][0x480] ;  /* 0x00009000ff0877ac */ /* 0x000ee20008000c00 */
[----:B------:R-:W4:Y:S01]  /*1c70*/  LDCU.128 UR32, c[0x0][0x490] ;  /* 0x00009200ff2077ac */ /* 0x000f220008000c00 */
[----:B------:R-:W1:Y:S01]  /*1c80*/  LDCU.64 UR28, c[0x0][0x4c0] ;  /* 0x00009800ff1c77ac */ /* 0x000e620008000a00 */
[----:B------:R-:W1:Y:S01]  /*1c90*/  LDCU UR13, c[0x0][0x4c8] ;  /* 0x00009900ff0d77ac */ /* 0x000e620008000800 */
[----:B------:R-:W1:Y:S01]  /*1ca0*/  LDCU.64 UR16, c[0x0][0x4f0] ;  /* 0x00009e00ff1077ac */ /* 0x000e620008000a00 */
[----:B---3--:R-:W-:Y:S02]  /*1cb0*/  UIMAD.WIDE.U32 UR4, UR44, UR9, URZ ;  /* 0x000000092c0472a5 */ /* 0x008fe4000f8e00ff */
[----:B------:R-:W-:Y:S02]  /*1cc0*/  UISETP.NE.AND UP0, UPT, UR8, 0x1, UPT ;  /* 0x000000010800788c */ /* 0x000fe4000bf05270 */
[----:B------:R-:W-:Y:S01]  /*1cd0*/  USHF.R.U32.HI UR5, URZ, UR10, UR5 ;  /* 0x0000000aff057299 */ /* 0x000fe20008011605 */
[----:B------:R-:W3:Y:S03]  /*1ce0*/  LDCU UR9, c[0x0][0x4a0] ;  /* 0x00009400ff0977ac */ /* 0x000ee60008000800 */
[----:B------:R-:W-:-:S02]  /*1cf0*/  USEL UR5, UR44, UR5, !UP0 ;  /* 0x000000052c057287 */ /* 0x000fc4000c000000 */
[----:B------:R-:W-:Y:S02]  /*1d00*/  UISETP.NE.AND UP0, UPT, UR11, 0x1, UPT ;  /* 0x000000010b00788c */ /* 0x000fe4000bf05270 */
[----:B----4-:R-:W-:Y:S01]  /*1d10*/  UIMAD.WIDE.U32 UR6, UR5, UR32, URZ ;  /* 0x00000020050672a5 */ /* 0x010fe2000f8e00ff */
[----:B------:R-:W1:Y:S01]  /*1d20*/  LDCU UR10, c[0x0][0x4ec] ;  /* 0x00009d80ff0a77ac */ /* 0x000e620008000800 */
[----:B------:R-:W4:Y:S05]  /*1d30*/  LDCU UR46, c[0x0][0x38c] ;  /* 0x00007180ff2e77ac */ /* 0x000f2a0008000800 */
[----:B------:R-:W-:Y:S01]  /*1d40*/  UMOV UR4, UR7 ;  /* 0x0000000700047c82 */ /* 0x000fe20008000000 */
[----:B------:R-:W1:Y:S01]  /*1d50*/  LDCU UR23, c[0x0][0x4cc] ;  /* 0x00009980ff1777ac */ /* 0x000e620008000800 */
[----:B------:R-:W-:Y:S01]  /*1d60*/  USHF.R.U32.HI UR4, URZ, UR33, UR4 ;  /* 0x00000021ff047299 */ /* 0x000fe20008011604 */
[----:B------:R-:W1:Y:S03]  /*1d70*/  LDCU.64 UR40, c[0x0][0x390] ;  /* 0x00007200ff2877ac */ /* 0x000e660008000a00 */
[----:B------:R-:W-:-:S02]  /*1d80*/  USEL UR4, UR5, UR4, !UP0 ;  /* 0x0000000405047287 */ /* 0x000fc4000c000000 */
[----:B------:R-:W-:Y:S02]  /*1d90*/  UISETP.NE.AND UP0, UPT, UR34, 0x1, UPT ;  /* 0x000000012200788c */ /* 0x000fe4000bf05270 */
[----:B------:R-:W-:Y:S01]  /*1da0*/  UIMAD.WIDE.U32 UR6, UR4, UR35, URZ ;  /* 0x00000023040672a5 */ /* 0x000fe2000f8e00ff */
[----:B------:R-:W1:Y:S01]  /*1db0*/  LDCU.64 UR24, c[0x0][0x4d0] ;  /* 0x00009a00ff1877ac */ /* 0x000e620008000a00 */
[----:B------:R-:W-:-:S05]  /*1dc0*/  UIADD3 UR38, UPT, UPT, UR50, UR38, URZ ;  /* 0x0000002632267290 */ /* 0x000fca000fffe0ff */
[----:B------:R-:W-:Y:S01]  /*1dd0*/  UMOV UR6, UR7 ;  /* 0x0000000700067c82 */ /* 0x000fe20008000000 */
[----:B------:R-:W-:Y:S02]  /*1de0*/  UIADD3 UR7, UPT, UPT, -UR5, URZ, URZ ;  /* 0x000000ff05077290 */ /* 0x000fe4000fffe1ff */
[----:B---3--:R-:W-:Y:S02]  /*1df0*/  USHF.R.U32.HI UR6, URZ, UR9, UR6 ;  /* 0x00000009ff067299 */ /* 0x008fe40008011606 */
[----:B------:R-:W-:Y:S02]  /*1e00*/  UIMAD UR7, UR8, UR7, UR44 ;  /* 0x00000007080772a4 */ /* 0x000fe4000f8e022c */
[----:B------:R-:W-:Y:S02]  /*1e10*/  USEL UR14, UR4, UR6, !UP0 ;  /* 0x00000006040e7287 */ /* 0x000fe4000c000000 */
[----:B------:R-:W-:Y:S02]  /*1e20*/  UIADD3 UR6, UPT, UPT, -UR4, URZ, URZ ;  /* 0x000000ff04067290 */ /* 0x000fe4000fffe1ff */
[----:B------:R-:W-:-:S02]  /*1e30*/  UIADD3 UR9, UPT, UPT, -UR14, URZ, URZ ;  /* 0x000000ff0e097290 */ /* 0x000fc4000fffe1ff */
[----:B------:R-:W-:Y:S02]  /*1e40*/  UIMAD UR12, UR11, UR6, UR5 ;  /* 0x000000060b0c72a4 */ /* 0x000fe4000f8e0205 */
[----:B------:R-:W-:Y:S02]  /*1e50*/  UIMAD UR9, UR34, UR9, UR4 ;  /* 0x00000009220972a4 */ /* 0x000fe4000f8e0204 */
[----:B-1----:R-:W-:Y:S01]  /*1e60*/  UIMAD UR11, UR7, UR28, UR10 ;  /* 0x0000001c070b72a4 */ /* 0x002fe2000f8e020a */
[----:B------:R-:W1:Y:S02]  /*1e70*/  LDCU.64 UR4, c[0x0][0x4f8] ;  /* 0x00009f00ff0477ac */ /* 0x000e640008000a00 */
[----:B------:R-:W3:Y:S01]  /*1e80*/  LDCU UR6, c[0x0][0x500] ;  /* 0x0000a000ff0677ac */ /* 0x000ee20008000800 */
[----:B------:R-:W-:Y:S02]  /*1e90*/  UIMAD UR12, UR12, UR29, UR16 ;  /* 0x0000001d0c0c72a4 */ /* 0x000fe4000f8e0210 */
[----:B------:R-:W-:Y:S01]  /*1ea0*/  UIMAD UR13, UR9, UR13, UR17 ;  /* 0x0000000d090d72a4 */ /* 0x000fe2000f8e0211 */
[----:B------:R-:W-:Y:S01]  /*1eb0*/  UMOV UR37, UR50 ;  /* 0x0000003200257c82 */ /* 0x000fe20008000000 */
[----:B----4-:R-:W-:-:S10]  /*1ec0*/  UMOV UR7, UR30 ;  /* 0x0000001e00077c82 */ /* 0x010fd40008000000 */
.L_x_28:
[----:B------:R-:W-:Y:S01]  /*1ed0*/  @!P3 MOV R3, 0x8000 ;  /* 0x000080000003b802 */ /* 0x000fe20000000f00 */
[----:B------:R-:W-:Y:S01]  /*1ee0*/  ULEA UR9, UR7, UR36, 0x3 ;  /* 0x0000002407097291 */ /* 0x000fe2000f8e18ff */
[----:B--2---:R-:W-:Y:S11]  /*1ef0*/  @P0 BRA `(.L_x_24) ;  /* 0x0000000000100947 */ /* 0x004ff60003800000 */
[----:B------:R-:W-:Y:S04]  /*1f00*/  MOV R4, UR26 ;  /* 0x0000001a00047c02 */ /* 0x000fe80008000f00 */
[----:B------:R-:W-:Y:S04]  /*1f10*/  SHF.L.U32 R4, R4, 0x1f, RZ ;  /* 0x0000001f04047819 */ /* 0x000fe800000006ff */
[----:B------:R-:W2:Y:S02]  /*1f20*/  SYNCS.PHASECHK.TRANS64.TRYWAIT P0, [UR9+0x30], R4 ;  /* 0x00003004ff0075a7 */ /* 0x000ea40008001109 */
[----:B--2---:R-:W-:Y:S05]  /*1f30*/  @!P0 BRA `(.L_x_25) ;  /* 0x0000007800ac8947 */ /* 0x004fea0003800000 */
.L_x_24:
[----:B------:R4:W-:Y:S01]  /*1f40*/  @!P3 SYNCS.ARRIVE.TRANS64 RZ, [UR9], R3 ;  /* 0x00000003ffffb9a7 */ /* 0x0009e20008000009 */
[----:B------:R-:W-:Y:S04]  /*1f50*/  BSSY.RECONVERGENT B0, `(.L_x_26) ;  /* 0x0000003000007945 */ /* 0x000fe80003800200 */
[----:B------:R-:W-:Y:S05]  /*1f60*/  @P2 BRA `(.L_x_27) ;  /* 0x0000000000042947 */ /* 0x000fea0003800000 */
[----:B-1-3--:R-:W-:Y:S05]  /*1f70*/  BPT.TRAP 0x1 ;  /* 0x000000040000795c */ /* 0x00afea0000300000 */
.L_x_27:
[----:B-1-3--:R-:W-:Y:S05]  /*1f80*/  BSYNC.RECONVERGENT B0 ;  /* 0x0000000000007941 */ /* 0x00afea0003800200 */
.L_x_26:
[----:B------:R-:W-:Y:S02]  /*1f90*/  UIADD3 UR8, UPT, UPT, UR7, 0x1, URZ ;  /* 0x0000000107087890 */ /* 0x000fe4000fffe0ff */
[----:B------:R-:W-:Y:S02]  /*1fa0*/  UIMAD UR16, UR20, UR23, UR4 ;  /* 0x00000017141072a4 */ /* 0x000fe4000f8e0204 */
[----:B------:R-:W-:Y:S02]  /*1fb0*/  UISETP.NE.AND UP0, UPT, UR8, 0x6, UPT ;  /* 0x000000060800788c */ /* 0x000fe4000bf05270 */
[----:B------:R-:W-:Y:S02]  /*1fc0*/  UIMAD UR15, UR21, UR24, UR5 ;  /* 0x00000018150f72a4 */ /* 0x000fe4000f8e0205 */
[----:B------:R-:W-:Y:S02]  /*1fd0*/  USEL UR10, URZ, 0x1, UP0 ;  /* 0x00000001ff0a7887 */ /* 0x000fe40008000000 */
[----:B------:R-:W-:Y:S02]  /*1fe0*/  USEL UR30, UR8, URZ, UP0 ;  /* 0x000000ff081e7287 */ /* 0x000fe40008000000 */
[----:B------:R-:W-:Y:S02]  /*1ff0*/  ULOP3.LUT UR26, UR26, UR10, URZ, 0x3c, !UPT ;  /* 0x0000000a1a1a7292 */ /* 0x000fe4000f8e3cff */
[----:B------:R-:W-:Y:S02]  /*2000*/  ULEA UR8, UR30, UR36, 0x3 ;  /* 0x000000241e087291 */ /* 0x000fe4000f8e18ff */
[----:B------:R-:W-:Y:S02]  /*2010*/  ULEA UR18, UR7, UR36, 0xe ;  /* 0x0000002407127291 */ /* 0x000fe4000f8e70ff */
[----:B------:R-:W-:Y:S01]  /*2020*/  UIMAD UR7, UR22, UR25, UR6 ;  /* 0x00000019160772a4 */ /* 0x000fe2000f8e0206 */
[----:B--2---:R-:W-:Y:S01]  /*2030*/  MOV R0, UR26 ;  /* 0x0000001a00007c02 */ /* 0x004fe20008000f00 */
[----:B------:R-:W-:Y:S02]  /*2040*/  ULEA UR15, UR15, UR16, 0x5 ;  /* 0x000000100f0f7291 */ /* 0x000fe4000f8e28ff */
[----:B------:R-:W-:Y:S01]  /*2050*/  UIADD3 UR34, UP0, UPT, UR42, 0x80, URZ ;  /* 0x000000802a227890 */ /* 0x000fe2000ff1e0ff */
[----:B------:R-:W-:Y:S01]  /*2060*/  SHF.L.U32 R0, R0, 0x1f, RZ ;  /* 0x0000001f00007819 */ /* 0x000fe200000006ff */
[----:B------:R-:W-:Y:S02]  /*2070*/  ULEA UR7, UR7, UR15, 0xa ;  /* 0x0000000f07077291 */ /* 0x000fe4000f8e50ff */
[----:B------:R-:W-:Y:S01]  /*2080*/  USHF.L.U32 UR10, UR27, 0x6, URZ ;  /* 0x000000061b0a7899 */ /* 0x000fe200080006ff */
[----:B------:R1:W2:Y:S01]  /*2090*/  SYNCS.PHASECHK.TRANS64.TRYWAIT P0, [UR8+0x30], R0 ;  /* 0x00003000ff0075a7 */ /* 0x0002a20008001108 */
[----:B------:R-:W-:Y:S02]  /*20a0*/  UIADD3.X UR35, UPT, UPT, URZ, UR43, URZ, UP0, !UPT ;  /* 0x0000002bff237290 */ /* 0x000fe400087fe4ff */
[----:B------:R-:W-:Y:S02]  /*20b0*/  UIADD3 UR8, UPT, UPT, UR18, 0x8400, URZ ;  /* 0x0000840012087890 */ /* 0x000fe4000fffe0ff */
[----:B------:R-:W-:Y:S02]  /*20c0*/  UPRMT UR7, UR7, 0x5410, URZ ;  /* 0x0000541007077896 */ /* 0x000fe400080000ff */
[----:B------:R-:W-:Y:S02]  /*20d0*/  UIADD3 UR32, UP3, UPT, UR42, 0x200, URZ ;  /* 0x000002002a207890 */ /* 0x000fe4000ff7e0ff */
[----:B------:R-:W-:Y:S02]  /*20e0*/  UIADD3 UR16, UPT, UPT, UR18, 0x20400, URZ ;  /* 0x0002040012107890 */ /* 0x000fe4000fffe0ff */
[----:B------:R-:W-:Y:S02]  /*20f0*/  UIADD3.X UR33, UPT, UPT, URZ, UR43, URZ, UP3, !UPT ;  /* 0x0000002bff217290 */ /* 0x000fe40009ffe4ff */
[----:B------:R-:W-:Y:S01]  /*2100*/  UIADD3 UR31, UPT, UPT, UR20, 0x1, URZ ;  /* 0x00000001141f7890 */ /* 0x000fe2000fffe0ff */
[----:B------:R3:W-:Y:S01]  /*2110*/  UTMALDG.5D.IM2COL [UR8], [UR34], UR7 ;  /* 0x00000008220073b4 */ /* 0x0007e20008060007 */
[----:B------:R-:W-:Y:S02]  /*2120*/  UIADD3 UR29, UPT, UPT, UR21, 0x1, URZ ;  /* 0x00000001151d7890 */ /* 0x000fe4000fffe0ff */
[----:B------:R-:W-:Y:S02]  /*2130*/  UISETP.NE.AND UP2, UPT, UR31, UR46, UPT ;  /* 0x0000002e1f00728c */ /* 0x000fe4000bf45270 */
[----:B------:R-:W-:Y:S01]  /*2140*/  UIADD3 UR28, UPT, UPT, UR22, 0x1, URZ ;  /* 0x00000001161c7890 */ /* 0x000fe2000fffe0ff */
[----:B------:R-:W-:Y:S01]  /*2150*/  UMOV UR44, 0x0 ;  /* 0x00000000002c7882 */ /* 0x000fe20000000000 */
[----:B------:R-:W-:Y:S01]  /*2160*/  UMOV UR45, 0x10000000 ;  /* 0x10000000002d7882 */ /* 0x000fe20000000000 */
[----:B------:R-:W-:Y:S01]  /*2170*/  UMOV UR17, UR9 ;  /* 0x0000000900117c82 */ /* 0x000fe20008000000 */
[----:B------:R-:W-:Y:S02]  /*2180*/  UMOV UR18, UR10 ;  /* 0x0000000a00127c82 */ /* 0x000fe40008000000 */
[----:B------:R4:W-:Y:S03]  /*2190*/  UTMALDG.5D [UR16], [UR32], desc[UR44] ;  /* 0x00002c10200075b4 */ /* 0x0009e60008021000 */
[----:B------:R-:W-:Y:S04]  /*21a0*/  @UP2 UIADD3 UR29, UPT, UPT, UR21, URZ, URZ ;  /* 0x000000ff151d2290 */ /* 0x000fe8000fffe0ff */
[----:B------:R-:W-:Y:S11]  /*21b0*/  UISETP.NE.AND UP1, UPT, UR29, UR40, UPT ;  /* 0x000000281d00728c */ /* 0x000ff6000bf25270 */
[----:B------:R-:W-:Y:S04]  /*21c0*/  @UP1 UIADD3 UR28, UPT, UPT, UR22, URZ, URZ ;  /* 0x000000ff161c1290 */ /* 0x000fe8000fffe0ff */
[----:B------:R-:W-:Y:S02]  /*21d0*/  UISETP.NE.AND UP0, UPT, UR28, UR41, UPT ;  /* 0x000000291c00728c */ /* 0x000fe4000bf05270 */
[----:B---3--:R-:W-:Y:S02]  /*21e0*/  UIADD3 UR8, UPT, UPT, UR27, 0x1, URZ ;  /* 0x000000011b087890 */ /* 0x008fe4000fffe0ff */
[----:B------:R-:W-:Y:S07]  /*21f0*/  UIADD3 UR7, UPT, UPT, UR37, -0x1, URZ ;  /* 0xffffffff25077890 */ /* 0x000fee000fffe0ff */
[----:B------:R-:W-:Y:S07]  /*2200*/  @UP0 UIADD3 UR8, UPT, UPT, UR27, URZ, URZ ;  /* 0x000000ff1b080290 */ /* 0x000fee000fffe0ff */
[----:B------:R-:W-:Y:S01]  /*2210*/  UMOV UR27, UR8 ;  /* 0x00000008001b7c82 */ /* 0x000fe20008000000 */
[----:B----4-:R-:W-:Y:S02]  /*2220*/  USEL UR22, UR28, URZ, UP0 ;  /* 0x000000ff1c167287 */ /* 0x010fe40008000000 */
[----:B------:R-:W-:Y:S02]  /*2230*/  UISETP.GT.U32.AND UP0, UPT, UR37, 0x1, UPT ;  /* 0x000000012500788c */ /* 0x000fe4000bf04070 */
[----:B------:R-:W-:Y:S02]  /*2240*/  USEL UR20, UR31, URZ, UP2 ;  /* 0x000000ff1f147287 */ /* 0x000fe40009000000 */
[----:B------:R-:W-:Y:S01]  /*2250*/  USEL UR21, UR29, URZ, UP1 ;  /* 0x000000ff1d157287 */ /* 0x000fe20008800000 */
[----:B------:R-:W-:Y:S01]  /*2260*/  UMOV UR37, UR7 ;  /* 0x0000000700257c82 */ /* 0x000fe20008000000 */
[----:B------:R-:W-:Y:S03]  /*2270*/  UMOV UR7, UR30 ;  /* 0x0000001e00077c82 */ /* 0x000fe60008000000 */
[----:B-1----:R-:W-:Y:S07]  /*2280*/  BRA.U UP0, `(.L_x_28) ;  /* 0xfffffffd00107547 */ /* 0x002fee000b83ffff */
.L_x_23:
[----:B------:R-:W-:Y:S01]  /*2290*/  SHF.L.U32 R3, R2, 0x1f, RZ ;  /* 0x0000001f02037819 */ /* 0x000fe200000006ff */
[----:B------:R-:W-:-:S03]  /*22a0*/  NOP ;  /* 0x0000000000007918 */ /* 0x000fc60000000000 */
[----:B--2---:R-:W2:Y:S02]  /*22b0*/  SYNCS.PHASECHK.TRANS64.TRYWAIT P0, [UR36+0xb0], R3 ;  /* 0x0000b003ff0075a7 */ /* 0x004ea40008001124 */
[----:B--2---:R-:W-:Y:S05]  /*22c0*/  @!P0 BRA `(.L_x_29) ;  /* 0x0000007400e08947 */ /* 0x004fea0003800000 */
.L_x_128:
[----:B------:R-:W2:Y:S01]  /*22d0*/  LDS.128 R4, [UR36+0xf0] ;  /* 0x0000f024ff047984 */ /* 0x000ea20008000c00 */
[----:B------:R-:W-:Y:S02]  /*22e0*/  UIADD3 UR4, UPT, UPT, UR36, 0xb8, URZ ;  /* 0x000000b824047890 */ /* 0x000fe4000fffe0ff */
[----:B------:R-:W-:Y:S01]  /*22f0*/  UISETP.GE.AND UP0, UPT, UR39, 0x1, UPT ;  /* 0x000000012700788c */ /* 0x000fe2000bf06270 */
[----:B------:R-:W-:Y:S01]  /*2300*/  @!PT LDS RZ, [RZ] ;  /* 0x00000000fffff984 */ /* 0x000fe20000000800 */
[----:B------:R-:W-:Y:S01]  /*2310*/  @!PT LDS RZ, [RZ] ;  /* 0x00000000fffff984 */ /* 0x000fe20000000800 */
[----:B------:R-:W-:Y:S01]  /*2320*/  @!PT LDS RZ, [RZ] ;  /* 0x00000000fffff984 */ /* 0x000fe20000000800 */
[----:B------:R-:W-:Y:S01]  /*2330*/  @!PT LDS RZ, [RZ] ;  /* 0x00000000fffff984 */ /* 0x000fe20000000800 */
[----:B------:R3:W-:Y:S06]  /*2340*/  MEMBAR.ALL.CTA ;  /* 0x0000000000007992 */ /* 0x0007ec0000008000 */
[----:B---3--:R-:W3:Y:S01]  /*2350*/  FENCE.VIEW.ASYNC.S ;  /* 0x00000000000073c6 */ /* 0x008ee20000000000 */
[----:B------:R-:W-:-:S09]  /*2360*/  UPRMT UR4, URZ, 0x654, UR4 ;  /* 0x00000654ff047896 */ /* 0x000fd20008000004 */
[----:B---3--:R-:W-:Y:S01]  /*2370*/  SYNCS.ARRIVE.TRANS64.RED.A1T0 RZ, [UR4], RZ ;  /* 0x000000ffffff79a7 */ /* 0x008fe20008100404 */
[----:B--2---:R-:W-:-:S13]  /*2380*/  LOP3.LUT P0, RZ, R6, 0x1, RZ, 0xc0, !PT ;  /* 0x0000000106ff7812 */ /* 0x004fda000780c0ff */
[----:B------:R-:W-:Y:S01]  /*2390*/  VOTEU.ANY UP1, P0 ;  /* 0x0000000000ff7886 */ /* 0x000fe20000020100 */
[----:B------:R-:W-:-:S13]  /*23a0*/  PLOP3.LUT P0, PT, PT, PT, UP1, 0x80, 0x8 ;  /* 0x000000000008781c */ /* 0x000fda0003f0f018 */
[----:B-1----:R-:W-:Y:S02]  /*23b0*/  @P0 MOV R0, R4 ;  /* 0x0000000400000202 */ /* 0x002fe40000000f00 */
[----:B------:R-:W-:Y:S02]  /*23c0*/  @P0 LOP3.LUT R4, R5, 0xffff, RZ, 0xc0, !PT ;  /* 0x0000ffff05040812 */ /* 0x000fe400078ec0ff */
[----:B------:R-:W-:Y:S02]  /*23d0*/  @P0 R2UR UR6, R0 ;  /* 0x00000000000602ca */ /* 0x000fe400000e0000 */
[----:B------:R-:W-:-:S11]  /*23e0*/  @P0 R2UR UR5, R4 ;  /* 0x00000000040502ca */ /* 0x000fd600000e0000 */
[----:B------:R-:W-:Y:S02]  /*23f0*/  @UP1 UMOV UR49, UR6 ;  /* 0x0000000600311c82 */ /* 0x000fe40008000000 */
[----:B------:R-:W-:Y:S01]  /*2400*/  @UP1 UMOV UR48, UR5 ;  /* 0x0000000500301c82 */ /* 0x000fe20008000000 */
[----:B------:R-:W-:Y:S05]  /*2410*/  BRA.U !UP0, `(.L_x_30) ;  /* 0x0000000108d47547 */ /* 0x000fea000b800000 */
[----:B------:R-:W1:Y:S01]  /*2420*/  LDCU.128 UR16, c[0x0][0xc10] ;  /* 0x00018200ff1077ac */ /* 0x000e620008000c00 */
[----:B------:R-:W2:Y:S01]  /*2430*/  LDCU UR20, c[0x0][0xc20] ;  /* 0x00018400ff1477ac */ /* 0x000ea20008000800 */
[----:B------:R-:W3:Y:S01]  /*2440*/  LDCU UR13, c[0x0][0xc0c] ;  /* 0x00018180ff0d77ac */ /* 0x000ee20008000800 */
[----:B------:R-:W4:Y:S01]  /*2450*/  LDCU.64 UR14, c[0x0][0xc28] ;  /* 0x00018500ff0e77ac */ /* 0x000f220008000a00 */
[----:B------:R-:W-:Y:S02]  /*2460*/  UISETP.NE.AND UP3, UPT, UR39, 0x1, UPT ;  /* 0x000000012700788c */ /* 0x000fe4000bf65270 */
[----:B-1----:R-:W-:Y:S02]  /*2470*/  UIMAD.WIDE.U32 UR4, UR52, UR19, URZ ;  /* 0x00000013340472a5 */ /* 0x002fe4000f8e00ff */
[----:B------:R-:W-:Y:S02]  /*2480*/  UIMAD.WIDE.U32 UR6, UR53, UR16, URZ ;  /* 0x00000010350672a5 */ /* 0x000fe4000f8e00ff */
[----:B------:R-:W-:-:S02]  /*2490*/  UISETP.NE.AND UP0, UPT, UR18, 0x1, UPT ;  /* 0x000000011200788c */ /* 0x000fc4000bf05270 */
[----:B------:R-:W-:Y:S01]  /*24a0*/  UIMAD.WIDE.U32 UR10, UR48, UR19, URZ ;  /* 0x00000013300a72a5 */ /* 0x000fe2000f8e00ff */
[----:B------:R-:W-:Y:S01]  /*24b0*/  UMOV UR4, UR5 ;  /* 0x0000000500047c82 */ /* 0x000fe20008000000 */
[----:B---3--:R-:W-:Y:S02]  /*24c0*/  UISETP.NE.AND UP2, UPT, UR13, 0x1, UPT ;  /* 0x000000010d00788c */ /* 0x008fe4000bf45270 */
[----:B--2---:R-:W-:Y:S02]  /*24d0*/  USHF.R.U32.HI UR5, URZ, UR20, UR4 ;  /* 0x00000014ff057299 */ /* 0x004fe40008011604 */
[----:B------:R-:W-:Y:S01]  /*24e0*/  UIMAD.WIDE.U32 UR8, UR49, UR16, URZ ;  /* 0x00000010310872a5 */ /* 0x000fe2000f8e00ff */
[----:B------:R-:W-:Y:S01]  /*24f0*/  UMOV UR4, UR7 ;  /* 0x0000000700047c82 */ /* 0x000fe20008000000 */
[----:B------:R-:W-:Y:S02]  /*2500*/  USEL UR5, UR52, UR5, !UP0 ;  /* 0x0000000534057287 */ /* 0x000fe4000c000000 */
[----:B------:R-:W-:-:S02]  /*2510*/  USHF.R.U32.HI UR4, URZ, UR17, UR4 ;  /* 0x00000011ff047299 */ /* 0x000fc40008011604 */
[----:B----4-:R-:W-:Y:S02]  /*2520*/  UIMAD.WIDE.U32 UR6, UR5, UR14, URZ ;  /* 0x0000000e050672a5 */ /* 0x010fe4000f8e00ff */
[----:B------:R-:W-:Y:S01]  /*2530*/  USEL UR12, UR53, UR4, !UP2 ;  /* 0x00000004350c7287 */ /* 0x000fe2000d000000 */
[----:B------:R-:W-:Y:S02]  /*2540*/  UMOV UR8, UR9 ;  /* 0x0000000900087c82 */ /* 0x000fe40008000000 */
[----:B------:R-:W-:Y:S01]  /*2550*/  UMOV UR4, UR11 ;  /* 0x0000000b00047c82 */ /* 0x000fe20008000000 */
[----:B------:R-:W-:Y:S01]  /*2560*/  UIMAD.WIDE.U32 UR10, UR12, UR14, URZ ;  /* 0x0000000e0c0a72a5 */ /* 0x000fe2000f8e00ff */
[----:B------:R-:W-:Y:S01]  /*2570*/  UMOV UR6, UR7 ;  /* 0x0000000700067c82 */ /* 0x000fe20008000000 */
[----:B------:R-:W-:Y:S02]  /*2580*/  USHF.R.U32.HI UR4, URZ, UR20, UR4 ;  /* 0x00000014ff047299 */ /* 0x000fe40008011604 */
[----:B------:R-:W-:-:S02]  /*2590*/  @UP3 USHF.R.U32.HI UR5, URZ, UR15, UR6 ;  /* 0x0000000fff053299 */ /* 0x000fc40008011606 */
[----:B------:R-:W-:Y:S01]  /*25a0*/  USHF.R.U32.HI UR17, URZ, UR17, UR8 ;  /* 0x00000011ff117299 */ /* 0x000fe20008011608 */
[----:B------:R-:W-:Y:S01]  /*25b0*/  UMOV UR6, UR11 ;  /* 0x0000000b00067c82 */ /* 0x000fe20008000000 */
[----:B------:R-:W-:Y:S02]  /*25c0*/  USEL UR4, UR48, UR4, !UP0 ;  /* 0x0000000430047287 */ /* 0x000fe4000c000000 */
[----:B------:R-:W-:Y:S02]  /*25d0*/  @UP3 USHF.R.U32.HI UR12, URZ, UR15, UR6 ;  /* 0x0000000fff0c3299 */ /* 0x000fe40008011606 */
[----:B------:R-:W-:Y:S02]  /*25e0*/  UIMAD UR6, UR39, UR5, URZ ;  /* 0x00000005270672a4 */ /* 0x000fe4000f8e02ff */
[----:B------:R-:W-:Y:S02]  /*25f0*/  USEL UR5, UR49, UR17, !UP2 ;  /* 0x0000001131057287 */ /* 0x000fe4000d000000 */
[----:B------:R-:W-:-:S02]  /*2600*/  UIMAD UR8, UR39, UR12, URZ ;  /* 0x0000000c270872a4 */ /* 0x000fc4000f8e02ff */
[----:B------:R-:W-:Y:S02]  /*2610*/  UISETP.GE.AND UP0, UPT, UR4, UR6, UPT ;  /* 0x000000060400728c */ /* 0x000fe4000bf06270 */
[----:B------:R-:W-:Y:S02]  /*2620*/  UIMAD.WIDE.U32 UR6, UR4, UR14, URZ ;  /* 0x0000000e040672a5 */ /* 0x000fe4000f8e00ff */
[----:B------:R-:W-:Y:S02]  /*2630*/  UISETP.GE.OR UP0, UPT, UR5, UR8, UP0 ;  /* 0x000000080500728c */ /* 0x000fe40008706670 */
[----:B------:R-:W-:Y:S02]  /*2640*/  UIMAD.WIDE.U32 UR8, UR5, UR14, URZ ;  /* 0x0000000e050872a5 */ /* 0x000fe4000f8e00ff */
[----:B------:R-:W-:Y:S01]  /*2650*/  UIADD3 UR10, UPT, UPT, -UR4, URZ, URZ ;  /* 0x000000ff040a7290 */ /* 0x000fe2000fffe1ff */
[----:B------:R-:W-:Y:S02]  /*2660*/  UMOV UR6, UR7 ;  /* 0x0000000700067c82 */ /* 0x000fe40008000000 */
[----:B------:R-:W-:-:S02]  /*2670*/  USHF.R.U32.HI UR6, URZ, UR15, UR6 ;  /* 0x0000000fff067299 */ /* 0x000fc40008011606 */
[----:B------:R-:W-:Y:S02]  /*2680*/  UIMAD UR10, UR18, UR10, UR48 ;  /* 0x0000000a120a72a4 */ /* 0x000fe4000f8e0230 */
[----:B------:R-:W-:Y:S01]  /*2690*/  USEL UR6, UR4, UR6, !UP3 ;  /* 0x0000000604067287 */ /* 0x000fe2000d800000 */
[----:B------:R-:W-:Y:S01]  /*26a0*/  @!UP0 UMOV UR7, UR9 ;  /* 0x0000000900078c82 */ /* 0x000fe20008000000 */
[----:B------:R-:W-:Y:S02]  /*26b0*/  UIADD3 UR9, UPT, UPT, -UR5, URZ, URZ ;  /* 0x000000ff05097290 */ /* 0x000fe4000fffe1ff */
[----:B------:R-:W-:Y:S02]  /*26c0*/  @!UP0 USHF.R.U32.HI UR7, URZ, UR15, UR7 ;  /* 0x0000000fff078299 */ /* 0x000fe40008011607 */
[----:B------:R-:W-:Y:S02]  /*26d0*/  UIADD3 UR8, UPT, UPT, -UR6, URZ, URZ ;  /* 0x000000ff06087290 */ /* 0x000fe4000fffe1ff */
[----:B------:R-:W-:-:S02]  /*26e0*/  @!UP0 USEL UR7, UR5, UR7, !UP3 ;  /* 0x0000000705078287 */ /* 0x000fc4000d800000 */
[----:B------:R-:W-:Y:S02]  /*26f0*/  UIMAD UR8, UR39, UR8, UR4 ;  /* 0x00000008270872a4 */ /* 0x000fe4000f8e0204 */
[----:B------:R-:W-:Y:S02]  /*2700*/  @!UP0 UIADD3 UR6, UPT, UPT, UR6, -UR7, URZ ;  /* 0x8000000706068290 */ /* 0x000fe4000fffe0ff */
[----:B------:R-:W-:Y:S02]  /*2710*/  @!UP0 UIMAD UR7, UR8, UR12, UR7 ;  /* 0x0000000c080782a4 */ /* 0x000fe4000f8e0207 */
[----:B------:R-:W-:Y:S02]  /*2720*/  @!UP0 UIMAD UR4, UR39, UR6, UR5 ;  /* 0x00000006270482a4 */ /* 0x000fe4000f8e0205 */
[----:B------:R-:W-:Y:S02]  /*2730*/  UIMAD UR6, UR13, UR9, UR49 ;  /* 0x000000090d0672a4 */ /* 0x000fe4000f8e0231 */
[----:B------:R-:W-:Y:S01]  /*2740*/  UIMAD UR48, UR4, UR18, UR10 ;  /* 0x00000012043072a4 */ /* 0x000fe2000f8e020a */
[----:B------:R-:W-:-:S02]  /*2750*/  @!UP0 UMOV UR5, UR7 ;  /* 0x0000000700058c82 */ /* 0x000fc40008000000 */
[----:B------:R-:W-:-:S12]  /*2760*/  UIMAD UR49, UR5, UR13, UR6 ;  /* 0x0000000d053172a4 */ /* 0x000fd8000f8e0206 */
.L_x_30:
        /* <DEDUP_REMOVED lines=20> */
.L_x_31:
[----:B------:R-:W-:Y:S01]  /*28b0*/  R2UR UR5, R78 ;  /* 0x000000004e0572ca */ /* 0x000fe200000e0000 */
[----:B------:R-:W-:Y:S01]  /*28c0*/  UMOV UR31, UR38 ;  /* 0x00000026001f7c82 */ /* 0x000fe20008000000 */
[----:B------:R-:W-:Y:S02]  /*28d0*/  R2UR UR4, R77 ;  /* 0x000000004d0472ca */ /* 0x000fe400000e0000 */
[----:B------:R-:W-:Y:S02]  /*28e0*/  PLOP3.LUT P1, PT, PT, PT, PT, 0x80, 0x8 ;  /* 0x000000000008781c */ /* 0x000fe40003f2f070 */
[----:B------:R-:W-:-:S07]  /*28f0*/  LOP3.LUT R2, R2, 0x1, RZ, 0x3c, !PT ;  /* 0x0000000102027812 */ /* 0x000fce00078e3cff */
[----:B------:R-:W-:Y:S02]  /*2900*/  UIADD3 UR51, UPT, UPT, UR49, UR5, URZ ;  /* 0x0000000531337290 */ /* 0x000fe4000fffe0ff */
[----:B------:R-:W-:Y:S01]  /*2910*/  UIADD3 UR24, UPT, UPT, UR48, UR4, URZ ;  /* 0x0000000430187290 */ /* 0x000fe2000fffe0ff */
[----:B------:R-:W-:Y:S11]  /*2920*/  BRA.U UP1, `(.L_x_32) ;  /* 0xffffffe901e07547 */ /* 0x000ff6000b83ffff */
[----:B------:R-:W-:Y:S01]  /*2930*/  UIADD3 UR36, UPT, UPT, UR36, 0x30, URZ ;  /* 0x0000003024247890 */ /* 0x000fe2000fffe0ff */
[----:B------:R-:W-:-:S03]  /*2940*/  MOV R2, UR26 ;  /* 0x0000001a00027c02 */ /* 0x000fc60008000f00 */
[----:B------:R-:W-:Y:S01]  /*2950*/  ULEA UR4, UR30, UR36, 0x3 ;  /* 0x000000241e047291 */ /* 0x000fe2000f8e18ff */
[----:B------:R-:W-:-:S08]  /*2960*/  SHF.L.U32 R2, R2, 0x1f, RZ ;  /* 0x0000001f02027819 */ /* 0x000fd000000006ff */
[----:B------:R-:W1:Y:S02]  /*2970*/  SYNCS.PHASECHK.TRANS64.TRYWAIT P0, [UR4], R2 ;  /* 0x00000002ff0075a7 */ /* 0x000e640008001104 */
[----:B-1----:R-:W-:Y:S05]  /*2980*/  @!P0 BRA `(.L_x_33) ;  /* 0x0000007000488947 */ /* 0x002fea0003800000 */
.L_x_130:
[----:B------:R-:W-:-:S04]  /*2990*/  UIADD3 UR4, UPT, UPT, UR30, 0x1, URZ ;  /* 0x000000011e047890 */ /* 0x000fc8000fffe0ff */
[----:B------:R-:W-:-:S04]  /*29a0*/  UISETP.NE.AND UP0, UPT, UR4, 0x6, UPT ;  /* 0x000000060400788c */ /* 0x000fc8000bf05270 */
[----:B------:R-:W-:Y:S02]  /*29b0*/  USEL UR5, URZ, 0x1, UP0 ;  /* 0x00000001ff057887 */ /* 0x000fe40008000000 */
[----:B------:R-:W-:Y:S02]  /*29c0*/  USEL UR4, UR4, URZ, UP0 ;  /* 0x000000ff04047287 */ /* 0x000fe40008000000 */
[----:B------:R-:W-:Y:S02]  /*29d0*/  ULOP3.LUT UR6, UR26, UR5, URZ, 0x3c, !UPT ;  /* 0x000000051a067292 */ /* 0x000fe4000f8e3cff */
[----:B------:R-:W-:-:S04]  /*29e0*/  ULEA UR5, UR4, UR36, 0x3 ;  /* 0x0000002404057291 */ /* 0x000fc8000f8e18ff */
[----:B-1----:R-:W-:-:S04]  /*29f0*/  MOV R2, UR6 ;  /* 0x0000000600027c02 */ /* 0x002fc80008000f00 */
[----:B------:R-:W-:-:S04]  /*2a00*/  SHF.L.U32 R2, R2, 0x1f, RZ ;  /* 0x0000001f02027819 */ /* 0x000fc800000006ff */
[----:B------:R-:W1:Y:S02]  /*2a10*/  SYNCS.PHASECHK.TRANS64.TRYWAIT P0, [UR5], R2 ;  /* 0x00000002ff0075a7 */ /* 0x000e640008001105 */
[----:B-1----:R-:W-:Y:S05]  /*2a20*/  @!P0 BRA `(.L_x_34) ;  /* 0x0000007000388947 */ /* 0x002fea0003800000 */
.L_x_132:
        /* <DEDUP_REMOVED lines=10> */
.L_x_134:
        /* <DEDUP_REMOVED lines=10> */
.L_x_136:
        /* <DEDUP_REMOVED lines=10> */
.L_x_138:
[----:B------:R-:W-:-:S04]  /*2c10*/  UIADD3 UR4, UPT, UPT, UR4, 0x1, URZ ;  /* 0x0000000104047890 */ /* 0x000fc8000fffe0ff */
[----:B------:R-:W-:-:S04]  /*2c20*/  UISETP.NE.AND UP0, UPT, UR4, 0x6, UPT ;  /* 0x000000060400788c */ /* 0x000fc8000bf05270 */
[----:B------:R-:W-:Y:S02]  /*2c30*/  USEL UR5, URZ, 0x1, UP0 ;  /* 0x00000001ff057887 */ /* 0x000fe40008000000 */
[----:B------:R-:W-:Y:S02]  /*2c40*/  USEL UR4, UR4, URZ, UP0 ;  /* 0x000000ff04047287 */ /* 0x000fe40008000000 */
[----:B------:R-:W-:Y:S02]  /*2c50*/  ULOP3.LUT UR5, UR6, UR5, URZ, 0x3c, !UPT ;  /* 0x0000000506057292 */ /* 0x000fe4000f8e3cff */
[----:B------:R-:W-:-:S04]  /*2c60*/  ULEA UR4, UR4, UR36, 0x3 ;  /* 0x0000002404047291 */ /* 0x000fc8000f8e18ff */
[----:B-1----:R-:W-:Y:S02]  /*2c70*/  IMAD.U32 R2, RZ, RZ, UR5 ;  /* 0x00000005ff027e24 */ /* 0x002fe4000f8e00ff */
[----:B------:R-:W-:-:S03]  /*2c80*/  MOV R0, UR4 ;  /* 0x0000000400007c02 */ /* 0x000fc60008000f00 */
[----:B------:R-:W-:-:S07]  /*2c90*/  SHF.L.U32 R2, R2, 0x1f, RZ ;  /* 0x0000001f02027819 */ /* 0x000fce00000006ff */
.L_x_38:
[----:B-1----:R1:W2:Y:S02]  /*2ca0*/  SYNCS.PHASECHK.TRANS64.TRYWAIT P0, [R0+URZ], R2 ;  /* 0x00000002000075a7 */ /* 0x0022a400080011ff */
[----:B--2---:R-:W-:Y:S05]  /*2cb0*/  @!P0 NANOSLEEP.SYNCS 0x989680 ;  /* 0x009896800000895d */ /* 0x004fea0003900000 */
[----:B------:R-:W2:Y:S02]  /*2cc0*/  @!P0 SYNCS.PHASECHK.TRANS64 P0, [R0+URZ], R2 ;  /* 0x00000002000085a7 */ /* 0x000ea400080010ff */
[----:B--2---:R-:W-:Y:S05]  /*2cd0*/  @P0 EXIT ;  /* 0x000000000000094d */ /* 0x004fea0003800000 */
[----:B------:R-:W-:Y:S05]  /*2ce0*/  BRA `(.L_x_38) ;  /* 0xfffffffc00ec7947 */ /* 0x000fea000383ffff */
.L_x_16:
[----:B------:R-:W2:Y:S02]  /*2cf0*/  S2UR UR4, SR_CgaCtaId ;  /* 0x00000000000479c3 */ /* 0x000ea40000008800 */
[----:B--2---:R-:W-:-:S04]  /*2d00*/  UISETP.NE.AND UP0, UPT, UR4, URZ, UPT ;  /* 0x000000ff0400728c */ /* 0x004fc8000bf05270 */
[----:B------:R-:W-:-:S09]  /*2d10*/  UISETP.NE.OR UP0, UPT, UR18, 0x1, UP0 ;  /* 0x000000011200788c */ /* 0x000fd20008705670 */
[----:B------:R-:W-:Y:S05]  /*2d20*/  BRA.U UP0, `(.L_x_39) ;  /* 0x0000000100b47547 */ /* 0x000fea000b800000 */
[----:B------:R-:W2:Y:S01]  /*2d30*/  S2UR UR5, SR_CgaCtaId ;  /* 0x00000000000579c3 */ /* 0x000ea20000008800 */
[----:B------:R-:W-:Y:S01]  /*2d40*/  UMOV UR4, 0x400 ;  /* 0x0000040000047882 */ /* 0x000fe20000000000 */
[----:B------:R-:W-:Y:S01]  /*2d50*/  HFMA2 R3, -RZ, RZ, 0, 5.9604644775390625e-08 ;  /* 0x00000001ff037431 */ /* 0x000fe200000001ff */
[----:B------:R-:W-:Y:S01]  /*2d60*/  ISETP.NE.AND P0, PT, R0, RZ, PT ;  /* 0x000000ff0000720c */ /* 0x000fe20003f05270 */
[----:B------:R-:W-:Y:S01]  /*2d70*/  IMAD.MOV.U32 R8, RZ, RZ, RZ ;  /* 0x000000ffff087224 */ /* 0x000fe200078e00ff */
[----:B--2---:R-:W-:-:S04]  /*2d80*/  ULEA UR4, UR5, UR4, 0x18 ;  /* 0x0000000405047291 */ /* 0x004fc8000f8ec0ff */
[----:B------:R-:W-:Y:S02]  /*2d90*/  UIADD3 UR5, UPT, UPT, UR4, 0xb8, URZ ;  /* 0x000000b804057890 */ /* 0x000fe4000fffe0ff */
[----:B------:R-:W-:Y:S02]  /*2da0*/  UIADD3 UR8, UPT, UPT, UR4, 0xb0, URZ ;  /* 0x000000b004087890 */ /* 0x000fe4000fffe0ff */
[----:B------:R-:W-:-:S12]  /*2db0*/  UPRMT UR5, URZ, 0x654, UR5 ;  /* 0x00000654ff057896 */ /* 0x000fd80008000005 */
.L_x_42:
[----:B------:R-:W-:Y:S01]  /*2dc0*/  SHF.L.U32 R6, R3, 0x1f, RZ ;  /* 0x0000001f03067819 */ /* 0x000fe200000006ff */
[----:B------:R-:W-:Y:S02]  /*2dd0*/  IMAD.U32 R4, RZ, RZ, UR8 ;  /* 0x00000008ff047e24 */ /* 0x000fe4000f8e00ff */
[----:B------:R-:W-:Y:S01]  /*2de0*/  @!P0 IMAD.MOV.U32 R5, RZ, RZ, 0x10 ;  /* 0x00000010ff058424 */ /* 0x000fe200078e00ff */
[----:B------:R-:W2:Y:S02]  /*2df0*/  SYNCS.PHASECHK.TRANS64.TRYWAIT P1, [UR4+0xb8], R6 ;  /* 0x0000b806ff0075a7 */ /* 0x000ea40008021104 */
[----:B------:R-:W-:-:S04]  /*2e00*/  PRMT R4, R0, 0x654, R4 ;  /* 0x0000065400047816 */ /* 0x000fc80000000004 */
[----:B------:R-:W-:Y:S01]  /*2e10*/  SEL R2, R4, R2, !P0 ;  /* 0x0000000204027207 */ /* 0x000fe20004000000 */
[----:B--2---:R-:W-:Y:S06]  /*2e20*/  @!P1 BRA `(.L_x_40) ;  /* 0x0000006c00989947 */ /* 0x004fec0003800000 */
.L_x_140:
[----:B------:R-:W-:Y:S01]  /*2e30*/  UIADD3 UR6, UPT, UPT, UR4, 0xf0, URZ ;  /* 0x000000f004067890 */ /* 0x000fe2000fffe0ff */
[----:B------:R3:W-:Y:S01]  /*2e40*/  @!P0 SYNCS.ARRIVE.TRANS64.RED RZ, [R2+URZ], R5 ;  /* 0x0000000502ff89a7 */ /* 0x0007e200080004ff */
[----:B------:R-:W-:Y:S01]  /*2e50*/  UIADD3 UR7, UPT, UPT, UR4, 0xb0, URZ ;  /* 0x000000b004077890 */ /* 0x000fe2000fffe0ff */
[----:B------:R-:W-:-:S08]  /*2e60*/  LOP3.LUT R3, R3, 0x1, RZ, 0x3c, !PT ;  /* 0x0000000103037812 */ /* 0x000fd000078e3cff */
[----:B------:R-:W-:Y:S06]  /*2e70*/  UGETNEXTWORKID.BROADCAST [UR6], [UR7] ;  /* 0x00000000060073ca */ /* 0x000fec0008000100 */
[----:B---3--:R-:W-:-:S04]  /*2e80*/  SHF.L.U32 R5, R8, 0x1f, RZ ;  /* 0x0000001f08057819 */ /* 0x008fc800000006ff */
[----:B------:R-:W3:Y:S02]  /*2e90*/  SYNCS.PHASECHK.TRANS64.TRYWAIT P1, [UR4+0xb0], R5 ;  /* 0x0000b005ff0075a7 */ /* 0x000ee40008021104 */
[----:B---3--:R-:W-:Y:S05]  /*2ea0*/  @!P1 BRA `(.L_x_41) ;  /* 0x0000006c00909947 */ /* 0x008fea0003800000 */
.L_x_142:
[----:B--2---:R-:W2:Y:S01]  /*2eb0*/  LDS.128 R4, [UR4+0xf0] ;  /* 0x0000f004ff047984 */ /* 0x004ea20008000c00 */
[----:B------:R-:W-:Y:S01]  /*2ec0*/  LOP3.LUT R8, R8, 0x1, RZ, 0x3c, !PT ;  /* 0x0000000108087812 */ /* 0x000fe200078e3cff */
[----:B------:R-:W-:Y:S01]  /*2ed0*/  @!PT LDS RZ, [RZ] ;  /* 0x00000000fffff984 */ /* 0x000fe20000000800 */
[----:B------:R-:W-:Y:S01]  /*2ee0*/  @!PT LDS RZ, [RZ] ;  /* 0x00000000fffff984 */ /* 0x000fe20000000800 */
[----:B------:R-:W-:Y:S01]  /*2ef0*/  @!PT LDS RZ, [RZ] ;  /* 0x00000000fffff984 */ /* 0x000fe20000000800 */
[----:B------:R-:W-:Y:S01]  /*2f00*/  @!PT LDS RZ, [RZ] ;  /* 0x00000000fffff984 */ /* 0x000fe20000000800 */
[----:B------:R3:W-:Y:S06]  /*2f10*/  MEMBAR.ALL.CTA ;  /* 0x0000000000007992 */ /* 0x0007ec0000008000 */
[----:B---3--:R-:W3:Y:S02]  /*2f20*/  FENCE.VIEW.ASYNC.S ;  /* 0x00000000000073c6 */ /* 0x008ee40000000000 */
[----:B---3--:R-:W-:Y:S01]  /*2f30*/  SYNCS.ARRIVE.TRANS64.RED.A1T0 RZ, [UR5], RZ ;  /* 0x000000ffffff79a7 */ /* 0x008fe20008100405 */
[----:B--2---:R-:W-:-:S13]  /*2f40*/  LOP3.LUT P1, RZ, R6, 0x1, RZ, 0xc0, !PT ;  /* 0x0000000106ff7812 */ /* 0x004fda000782c0ff */
[----:B------:R-:W-:Y:S05]  /*2f50*/  @P1 BRA `(.L_x_42) ;  /* 0xfffffffc00981947 */ /* 0x000fea000383ffff */
[----:B------:R-:W-:-:S04]  /*2f60*/  SHF.L.U32 R0, R3, 0x1f, RZ ;  /* 0x0000001f03007819 */ /* 0x000fc800000006ff */
[----:B------:R-:W2:Y:S02]  /*2f70*/  SYNCS.PHASECHK.TRANS64 P0, [UR4+0xb8], R0 ;  /* 0x0000b800ff0075a7 */ /* 0x000ea40008001004 */
[----:B-12---:R-:W-:Y:S05]  /*2f80*/  @P0 EXIT ;  /* 0x000000000000094d */ /* 0x006fea0003800000 */
[----:B------:R-:W-:-:S07]  /*2f90*/  MOV R0, UR4 ;  /* 0x0000000400007c02 */ /* 0x000fce0008000f00 */
.L_x_43:
[----:B-1----:R-:W-:-:S04]  /*2fa0*/  SHF.L.U32 R2, R3, 0x1f, RZ ;  /* 0x0000001f03027819 */ /* 0x002fc800000006ff */
[----:B------:R1:W2:Y:S03]  /*2fb0*/  SYNCS.PHASECHK.TRANS64.TRYWAIT P0, [R0+URZ+0xb8], R2 ;  /* 0x0000b802000075a7 */ /* 0x0002a600080011ff */
[----:B--2---:R-:W-:Y:S05]  /*2fc0*/  @!P0 NANOSLEEP.SYNCS 0x989680 ;  /* 0x009896800000895d */ /* 0x004fea0003900000 */
[----:B------:R-:W2:Y:S02]  /*2fd0*/  @!P0 SYNCS.PHASECHK.TRANS64 P0, [R0+URZ+0xb8], R2 ;  /* 0x0000b802000085a7 */ /* 0x000ea400080010ff */
[----:B--2---:R-:W-:Y:S05]  /*2fe0*/  @P0 EXIT ;  /* 0x000000000000094d */ /* 0x004fea0003800000 */
[----:B------:R-:W-:Y:S05]  /*2ff0*/  BRA `(.L_x_43) ;  /* 0xfffffffc00e87947 */ /* 0x000fea000383ffff */
.L_x_39:
[----:B------:R-:W-:-:S09]  /*3000*/  UISETP.NE.AND UP0, UPT, UR18, URZ, UPT ;  /* 0x000000ff1200728c */ /* 0x000fd2000bf05270 */
[----:B------:R-:W-:Y:S05]  /*3010*/  BRA.U UP0, `(.L_x_44) ;  /* 0x0000000d00887547 */ /* 0x000fea000b800000 */
[----:B------:R-:W2:Y:S01]  /*3020*/  S2UR UR7, SR_CgaCtaId ;  /* 0x00000000000779c3 */ /* 0x000ea20000008800 */
[----:B------:R-:W-:Y:S01]  /*3030*/  UMOV UR4, 0x40 ;  /* 0x0000004000047882 */ /* 0x000fe20000000000 */
[----:B------:R-:W-:Y:S01]  /*3040*/  NOP ;  /* 0x0000000000007918 */ /* 0x000fe20000000000 */
[----:B------:R-:W-:Y:S01]  /*3050*/  UMOV UR6, 0x400 ;  /* 0x0000040000067882 */ /* 0x000fe20000000000 */
[----:B--2---:R-:W-:Y:S02]  /*3060*/  ULEA UR5, UR7, UR4, 0x18 ;  /* 0x0000000407057291 */ /* 0x004fe4000f8ec0ff */
[----:B------:R-:W-:-:S07]  /*3070*/  ULEA UR6, UR7, UR6, 0x18 ;  /* 0x0000000607067291 */ /* 0x000fce000f8ec0ff */
[----:B------:R-:W2:Y:S02]  /*3080*/  LDS.U8 R0, [UR5+0x1c] ;  /* 0x00001c05ff007984 */ /* 0x000ea40008000000 */
[----:B--2---:R-:W-:-:S13]  /*3090*/  ISETP.NE.AND P0, PT, R0, RZ, PT ;  /* 0x000000ff0000720c */ /* 0x004fda0003f05270 */
[----:B------:R-:W-:Y:S05]  /*30a0*/  @P0 BRA `(.L_x_45) ;  /* 0x0000000000580947 */ /* 0x000fea0003800000 */
[----:B------:R-:W-:-:S13]  /*30b0*/  ELECT P0, URZ, PT ;  /* 0x0000000000ff782f */ /* 0x000fda0003800000 */
[----:B------:R-:W-:Y:S05]  /*30c0*/  @!P0 BRA `(.L_x_46) ;  /* 0x0000000000608947 */ /* 0x000fea0003800000 */
[----:B------:R-:W-:Y:S01]  /*30d0*/  UMOV UR4, 0x10 ;  /* 0x0000001000047882 */ /* 0x000fe20000000000 */
[----:B------:R-:W-:Y:S01]  /*30e0*/  HFMA2 R0, -RZ, RZ, 0, 5.9604644775390625e-08 ;  /* 0x00000001ff007431 */ /* 0x000fe200000001ff */
[----:B------:R-:W-:-:S03]  /*30f0*/  MOV R2, 0xffff ;  /* 0x0000ffff00027802 */ /* 0x000fc60000000f00 */
[----:B------:R-:W-:Y:S04]  /*3100*/  DEPBAR.LE SB2, 0x36 ;  /* 0x0000ad800000791a */ /* 0x000fe80000000000 */
[----:B------:R-:W2:Y:S02]  /*3110*/  UTCATOMSWS.FIND_AND_SET.ALIGN UP0, UR4, UR4 ;  /* 0x00000004000475e3 */ /* 0x000ea40008000800 */
[----:B--2---:R-:W-:Y:S01]  /*3120*/  MOV R3, UR4 ;  /* 0x0000000400037c02 */ /* 0x004fe20008000f00 */
[----:B------:R-:W-:Y:S06]  /*3130*/  BRA.U UP0, `(.L_x_47) ;  /* 0x0000000100187547 */ /* 0x000fec000b800000 */
.L_x_48:
[----:B------:R-:W-:Y:S05]  /*3140*/  NANOSLEEP 0x64 ;  /* 0x000000640000795d */ /* 0x000fea0003800000 */
[----:B------:R-:W-:-:S05]  /*3150*/  UMOV UR4, 0x10 ;  /* 0x0000001000047882 */ /* 0x000fca0000000000 */
[----:B------:R-:W-:Y:S04]  /*3160*/  DEPBAR.LE SB2, 0x36 ;  /* 0x0000ad800000791a */ /* 0x000fe80000000000 */
[----:B------:R-:W2:Y:S02]  /*3170*/  UTCATOMSWS.FIND_AND_SET.ALIGN UP0, UR4, UR4 ;  /* 0x00000004000475e3 */ /* 0x000ea40008000800 */
[----:B--2---:R-:W-:Y:S01]  /*3180*/  MOV R3, UR4 ;  /* 0x0000000400037c02 */ /* 0x004fe20008000f00 */
[----:B------:R-:W-:Y:S05]  /*3190*/  BRA.U !UP0, `(.L_x_48) ;  /* 0xfffffffd08e87547 */ /* 0x000fea000b83ffff */
.L_x_47:
[-C--:B------:R-:W-:Y:S02]  /*31a0*/  SHF.L.U32 R2, R2, R3.reuse, RZ ;  /* 0x0000000302027219 */ /* 0x080fe400000006ff */
[----:B------:R-:W-:Y:S01]  /*31b0*/  SHF.L.U32 R0, R0, R3, RZ ;  /* 0x0000000300007219 */ /* 0x000fe200000006ff */
[----:B------:R-:W-:Y:S02]  /*31c0*/  IMAD.SHL.U32 R3, R3, 0x20, RZ ;  /* 0x0000002003037824 */ /* 0x000fe400078e00ff */
[----:B------:R2:W-:Y:S04]  /*31d0*/  ATOMS.OR RZ, [UR5+0x14], R2 ;  /* 0x00001402ffff798c */ /* 0x0005e8000b000005 */
[----:B------:R2:W-:Y:S04]  /*31e0*/  ATOMS.OR RZ, [UR5+0x18], R0 ;  /* 0x00001800ffff798c */ /* 0x0005e8000b000005 */
[----:B------:R2:W-:Y:S01]  /*31f0*/  STS [UR6+0x100], R3 ;  /* 0x00010003ff007988 */ /* 0x0005e20008000806 */
[----:B------:R-:W-:Y:S05]  /*3200*/  BRA `(.L_x_46) ;  /* 0x0000000000107947 */ /* 0x000fea0003800000 */
.L_x_45:
[----:B------:R-:W-:Y:S02]  /*3210*/  MOV R0, 0xffffffff ;  /* 0xffffffff00007802 */ /* 0x000fe40000000f00 */
[----:B------:R-:W-:-:S03]  /*3220*/  MOV R2, 0x3250 ;  /* 0x0000325000027802 */ /* 0x000fc60000000f00 */
[----:B------:R2:W-:Y:S04]  /*3230*/  STS [UR6+0x100], R0 ;  /* 0x00010000ff007988 */ /* 0x0005e80008000806 */
[----:B-12--5:R-:W-:Y:S05]  /*3240*/  CALL.REL.NOINC `($__internal_1_$__cuda_sm10x_tcgen05_guardrail_trap_phase_invalid_during_alloc) ;  /* 0x00000070009c7944 */ /* 0x026fea0003c00000 */
.L_x_46:
[----:B------:R-:W-:Y:S05]  /*3250*/  WARPSYNC.ALL ;  /* 0x0000000000007948 */ /* 0x000fea0003800000 */
[----:B------:R-:W3:Y:S01]  /*3260*/  S2UR UR4, SR_CgaCtaId ;  /* 0x00000000000479c3 */ /* 0x000ee20000008800 */
[----:B------:R-:W-:Y:S01]  /*3270*/  UMOV UR20, 0x400 ;  /* 0x0000040000147882 */ /* 0x000fe20000000000 */
[----:B------:R-:W-:-:S06]  /*3280*/  NOP ;  /* 0x0000000000007918 */ /* 0x000fcc0000000000 */
[----:B------:R-:W-:Y:S06]  /*3290*/  BAR.ARV 0x6, 0xa0 ;  /* 0x0182800000007b1d */ /* 0x000fec0000002000 */
[----:B------:R-:W4:Y:S01]  /*32a0*/  LDCU.64 UR6, c[0x0][0x388] ;  /* 0x00007100ff0677ac */ /* 0x000f220008000a00 */
[----:B------:R-:W-:Y:S01]  /*32b0*/  IMAD.MOV.U32 R8, RZ, RZ, 0x1 ;  /* 0x00000001ff087424 */ /* 0x000fe200078e00ff */
[----:B------:R-:W1:Y:S01]  /*32c0*/  LDCU.64 UR8, c[0x0][0x390] ;  /* 0x00007200ff0877ac */ /* 0x000e620008000a00 */
[----:B------:R-:W-:Y:S01]  /*32d0*/  UMOV UR23, URZ ;  /* 0x000000ff00177c82 */ /* 0x000fe20008000000 */
[----:B------:R-:W-:Y:S01]  /*32e0*/  UMOV UR19, URZ ;  /* 0x000000ff00137c82 */ /* 0x000fe20008000000 */
[----:B---3--:R-:W-:Y:S01]  /*32f0*/  ULEA UR20, UR4, UR20, 0x18 ;  /* 0x0000001404147291 */ /* 0x008fe2000f8ec0ff */
[----:B------:R-:W-:Y:S01]  /*3300*/  UMOV UR32, 0x0 ;  /* 0x0000000000207882 */ /* 0x000fe20000000000 */
[----:B------:R-:W-:Y:S01]  /*3310*/  UMOV UR33, 0x8200010 ;  /* 0x0820001000217882 */ /* 0x000fe20000000000 */
[----:B------:R-:W-:Y:S01]  /*3320*/  UMOV UR30, 0x0 ;  /* 0x00000000001e7882 */ /* 0x000fe20000000000 */
[----:B------:R-:W-:Y:S01]  /*3330*/  UMOV UR31, 0x8200010 ;  /* 0x08200010001f7882 */ /* 0x000fe20000000000 */
[----:B------:R-:W-:Y:S01]  /*3340*/  UMOV UR28, 0x0 ;  /* 0x00000000001c7882 */ /* 0x000fe20000000000 */
[----:B------:R-:W-:Y:S01]  /*3350*/  UMOV UR29, 0x8200010 ;  /* 0x08200010001d7882 */ /* 0x000fe20000000000 */
[----:B----4-:R-:W-:-:S02]  /*3360*/  UIADD3 UR4, UPT, UPT, UR6, 0x3f, URZ ;  /* 0x0000003f06047890 */ /* 0x010fc4000fffe0ff */
[----:B------:R-:W2:Y:S01]  /*3370*/  LDS R9, [UR20+0x100] ;  /* 0x00010014ff097984 */ /* 0x000ea20008000800 */
[----:B------:R-:W-:Y:S01]  /*3380*/  UMOV UR26, 0x0 ;  /* 0x00000000001a7882 */ /* 0x000fe20000000000 */
[----:B------:R-:W-:Y:S01]  /*3390*/  UMOV UR27, 0x8200010 ;  /* 0x08200010001b7882 */ /* 0x000fe20000000000 */
[----:B------:R-:W-:-:S04]  /*33a0*/  USHF.R.S32.HI UR5, URZ, 0x1f, UR4 ;  /* 0x0000001fff057899 */ /* 0x000fc80008011404 */
[----:B------:R-:W-:Y:S02]  /*33b0*/  ULEA.HI UR4, UR5, UR4, URZ, 0x6 ;  /* 0x0000000405047291 */ /* 0x000fe4000f8f30ff */
[----:B------:R-:W-:Y:S02]  /*33c0*/  UIADD3 UR5, UPT, UPT, UR20, 0x8400, URZ ;  /* 0x0000840014057890 */ /* 0x000fe4000fffe0ff */
[----:B------:R-:W-:Y:S02]  /*33d0*/  USHF.R.S32.HI UR4, URZ, 0x6, UR4 ;  /* 0x00000006ff047899 */ /* 0x000fe40008011404 */
[----:B------:R-:W-:Y:S02]  /*33e0*/  USHF.R.U32.HI UR6, URZ, 0x4, UR5 ;  /* 0x00000004ff067899 */ /* 0x000fe40008011605 */
[----:B------:R-:W-:Y:S02]  /*33f0*/  UIMAD UR4, UR4, UR7, URZ ;  /* 0x00000007040472a4 */ /* 0x000fe4000f8e02ff */
[----:B------:R-:W-:-:S02]  /*3400*/  ULOP3.LUT UR6, UR6, 0x3fff, URZ, 0xc0, !UPT ;  /* 0x00003fff06067892 */ /* 0x000fc4000f8ec0ff */
[----:B-1----:R-:W-:Y:S02]  /*3410*/  UIMAD UR4, UR4, UR8, URZ ;  /* 0x00000008040472a4 */ /* 0x002fe4000f8e02ff */
[----:B------:R-:W-:Y:S02]  /*3420*/  ULOP3.LUT UR21, UR6, 0x10000, URZ, 0xfc, !UPT ;  /* 0x0001000006157892 */ /* 0x000fe4000f8efcff */
[----:B------:R-:W-:Y:S02]  /*3430*/  UIMAD UR9, UR4, UR9, URZ ;  /* 0x00000009040972a4 */ /* 0x000fe4000f8e02ff */
[----:B------:R-:W-:Y:S02]  /*3440*/  UIADD3 UR4, UPT, UPT, UR20, 0x20400, URZ ;  /* 0x0002040014047890 */ /* 0x000fe4000fffe0ff */
[----:B------:R-:W-:Y:S02]  /*3450*/  UIADD3 UR34, UPT, UPT, UR9, -0x1, URZ ;  /* 0xffffffff09227890 */ /* 0x000fe4000fffe0ff */
[----:B------:R-:W-:-:S02]  /*3460*/  USHF.R.U32.HI UR5, URZ, 0x4, UR4 ;  /* 0x00000004ff057899 */ /* 0x000fc40008011604 */
[----:B------:R-:W-:Y:S02]  /*3470*/  UIADD3 UR4, UPT, UPT, UR20, 0xb8, URZ ;  /* 0x000000b814047890 */ /* 0x000fe4000fffe0ff */
[----:B------:R-:W-:Y:S02]  /*3480*/  ULOP3.LUT UR5, UR5, 0x3fff, URZ, 0xc0, !UPT ;  /* 0x00003fff05057892 */ /* 0x000fe4000f8ec0ff */
[----:B------:R-:W-:Y:S02]  /*3490*/  UPRMT UR25, URZ, 0x654, UR4 ;  /* 0x00000654ff197896 */ /* 0x000fe40008000004 */
[----:B------:R-:W-:Y:S02]  /*34a0*/  ULOP3.LUT UR22, UR5, 0x10000, URZ, 0xfc, !UPT ;  /* 0x0001000005167892 */ /* 0x000fe4000f8efcff */
[----:B------:R-:W-:Y:S01]  /*34b0*/  UISETP.GE.AND UP3, UPT, UR9, 0x1, UPT ;  /* 0x000000010900788c */ /* 0x000fe2000bf66270 */
[C---:B--2---:R-:W-:Y:S01]  /*34c0*/  VIADD R3, R9.reuse, 0x80 ;  /* 0x0000008009037836 */ /* 0x044fe20000000000 */
[----:B------:R-:W-:-:S04]  /*34d0*/  LOP3.LUT R2, R9, 0xffff, RZ, 0xc0, !PT ;  /* 0x0000ffff09027812 */ /* 0x000fc800078ec0ff */
[----:B------:R-:W-:-:S05]  /*34e0*/  LOP3.LUT R3, R3, 0xffff, RZ, 0xc0, !PT ;  /* 0x0000ffff03037812 */ /* 0x000fca00078ec0ff */
[----:B------:R1:W-:Y:S02]  /*34f0*/  STL.64 [R1], R2 ;  /* 0x0000000201007387 */ /* 0x0003e40000100a00 */
[----:B-1----:R-:W-:-:S07]  /*3500*/  CS2R R2, SRZ ;  /* 0x0000000000027805 */ /* 0x002fce000001ff00 */
.L_x_55:
[----:B-1----:R-:W-:-:S04]  /*3510*/  SHF.L.U32 R4, R3, 0x1f, RZ ;  /* 0x0000001f03047819 */ /* 0x002fc800000006ff */
[----:B------:R-:W1:Y:S02]  /*3520*/  SYNCS.PHASECHK.TRANS64.TRYWAIT P0, [UR20+0xb0], R4 ;  /* 0x0000b004ff0075a7 */ /* 0x000e640008001114 */
[----:B-12-4-:R-:W-:Y:S05]  /*3530*/  @!P0 BRA `(.L_x_49) ;  /* 0x0000006800048947 */ /* 0x016fea0003800000 */
.L_x_144:
[----:B-1----:R-:W1:Y:S01]  /*3540*/  LDS.128 R4, [UR20+0xf0] ;  /* 0x0000f014ff047984 */ /* 0x002e620008000c00 */
[----:B------:R-:W-:Y:S01]  /*3550*/  ULEA UR24, UR23, UR20, 0x3 ;  /* 0x0000001417187291 */ /* 0x000fe2000f8e18ff */
[----:B------:R-:W-:Y:S01]  /*3560*/  SHF.L.U32 R0, R8, 0x1f, RZ ;  /* 0x0000001f08007819 */ /* 0x000fe200000006ff */
[----:B------:R-:W-:Y:S01]  /*3570*/  @!PT LDS RZ, [RZ] ;  /* 0x00000000fffff984 */ /* 0x000fe20000000800 */
[----:B------:R-:W-:Y:S01]  /*3580*/  @!PT LDS RZ, [RZ] ;  /* 0x00000000fffff984 */ /* 0x000fe20000000800 */
[----:B------:R-:W-:Y:S01]  /*3590*/  @!PT LDS RZ, [RZ] ;  /* 0x00000000fffff984 */ /* 0x000fe20000000800 */
[----:B------:R-:W-:Y:S01]  /*35a0*/  @!PT LDS RZ, [RZ] ;  /* 0x00000000fffff984 */ /* 0x000fe20000000800 */
[----:B------:R2:W-:Y:S06]  /*35b0*/  MEMBAR.ALL.CTA ;  /* 0x0000000000007992 */ /* 0x0005ec0000008000 */
[----:B--2---:R-:W2:Y:S02]  /*35c0*/  FENCE.VIEW.ASYNC.S ;  /* 0x00000000000073c6 */ /* 0x004ea40000000000 */
[----:B--2---:R-:W-:Y:S01]  /*35d0*/  SYNCS.ARRIVE.TRANS64.RED.A1T0 RZ, [UR25], RZ ;  /* 0x000000ffffff79a7 */ /* 0x004fe20008100419 */
[----:B------:R-:W2:Y:S01]  /*35e0*/  SYNCS.PHASECHK.TRANS64.TRYWAIT P0, [UR24+0xd0], R0 ;  /* 0x0000d000ff0075a7 */ /* 0x000ea20008001118 */
[----:B-1----:R-:W-:Y:S01]  /*35f0*/  LOP3.LUT P3, RZ, R6, 0x1, RZ, 0xc0, !PT ;  /* 0x0000000106ff7812 */ /* 0x002fe2000786c0ff */
[----:B--2---:R-:W-:-:S12]  /*3600*/  @!P0 BRA `(.L_x_50) ;  /* 0x0000006400e88947 */ /* 0x004fd80003800000 */
.L_x_146:
[----:B------:R-:W-:Y:S05]  /*3610*/  BRA.U !UP3, `(.L_x_51) ;  /* 0x000000010bf87547 */ /* 0x000fea000b800000 */
[----:B-1----:R-:W-:Y:S01]  /*3620*/  IMAD.U32 R0, RZ, RZ, UR23 ;  /* 0x00000017ff007e24 */ /* 0x002fe2000f8e00ff */
[----:B------:R-:W-:-:S04]  /*3630*/  ULEA UR4, UR19, UR20, 0x3 ;  /* 0x0000001413047291 */ /* 0x000fc8000f8e18ff */
[----:B------:R-:W-:-:S05]  /*3640*/  LEA R0, R0, R1, 0x2 ;  /* 0x0000000100007211 */ /* 0x000fca00078e10ff */
[----:B------:R1:W5:Y:S01]  /*3650*/  LDL R4, [R0] ;  /* 0x0000000000047983 */ /* 0x0003620000100800 */
[----:B------:R-:W-:Y:S01]  /*3660*/  UPLOP3.LUT UP2, UPT, UPT, UPT, UPT, 0x40, 0x4 ;  /* 0x000000000004789c */ /* 0x000fe20003f4e870 */
[----:B------:R-:W-:Y:S01]  /*3670*/  UMOV UR17, UR34 ;  /* 0x0000002200117c82 */ /* 0x000fe20008000000 */
[----:B-1----:R-:W-:-:S04]  /*3680*/  SHF.L.U32 R0, R2, 0x1f, RZ ;  /* 0x0000001f02007819 */ /* 0x002fc800000006ff */
[----:B------:R1:W2:Y:S01]  /*3690*/  SYNCS.PHASECHK.TRANS64.TRYWAIT P2, [UR4], R0 ;  /* 0x00000000ff0075a7 */ /* 0x0002a20008041104 */
[----:B------:R-:W-:-:S05]  /*36a0*/  UMOV UR4, UR19 ;  /* 0x0000001300047c82 */ /* 0x000fca0008000000 */
.L_x_54:
[----:B------:R-:W-:Y:S01]  /*36b0*/  ULEA UR18, UR4, UR20, 0x3 ;  /* 0x0000001404127291 */ /* 0x000fe2000f8e18ff */
[----:B--234-:R-:W-:Y:S11]  /*36c0*/  @P2 BRA `(.L_x_52) ;  /* 0x00000000000c2947 */ /* 0x01cff60003800000 */
[----:B------:R-:W-:Y:S04]  /*36d0*/  SHF.L.U32 R5, R2, 0x1f, RZ ;  /* 0x0000001f02057819 */ /* 0x000fe800000006ff */
[----:B------:R-:W2:Y:S02]  /*36e0*/  SYNCS.PHASECHK.TRANS64.TRYWAIT P0, [UR18], R5 ;  /* 0x00000005ff0075a7 */ /* 0x000ea40008001112 */
[----:B--2---:R-:W-:Y:S05]  /*36f0*/  @!P0 BRA `(.L_x_53) ;  /* 0x0000006400c48947 */ /* 0x004fea0003800000 */
.L_x_52:
[----:B------:R-:W-:Y:S01]  /*3700*/  UISETP.NE.AND UP0, UPT, UR17, URZ, UPT ;  /* 0x000000ff1100728c */ /* 0x000fe2000bf05270 */
[----:B------:R-:W-:Y:S01]  /*3710*/  PLOP3.LUT P2, PT, PT, PT, PT, 0x80, 0x8 ;  /* 0x000000000008781c */ /* 0x000fe20003f4f070 */
[----:B------:R-:W-:Y:S01]  /*3720*/  UIADD3 UR5, UPT, UPT, UR4, 0x1, URZ ;  /* 0x0000000104057890 */ /* 0x000fe2000fffe0ff */
[----:B------:R-:W-:Y:S11]  /*3730*/  ELECT P1, URZ, PT ;  /* 0x0000000000ff782f */ /* 0x000ff60003820000 */
[----:B------:R-:W-:Y:S02]  /*3740*/  @!UPT UIADD3 URZ, UPT, UPT, URZ, URZ, URZ ;  /* 0x000000fffffff290 */ /* 0x000fe4000fffe0ff */
[----:B-----5:R-:W-:Y:S01]  /*3750*/  @P1 R2UR.BROADCAST UR8, R4 ;  /* 0x00000000040812ca */ /* 0x020fe200008e0000 */
[----:B------:R-:W-:Y:S01]  /*3760*/  UISETP.NE.AND UP1, UPT, UR5, 0x6, UPT ;  /* 0x000000060500788c */ /* 0x000fe2000bf25270 */
[----:B------:R-:W-:Y:S01]  /*3770*/  PLOP3.LUT P0, PT, PT, PT, UP0, 0x80, 0x8 ;  /* 0x000000000008781c */ /* 0x000fe20003f0f008 */
[----:B------:R-:W-:Y:S02]  /*3780*/  ULEA UR10, UR4, UR22, 0xa ;  /* 0x00000016040a7291 */ /* 0x000fe4000f8e50ff */
[----:B------:R-:W-:Y:S02]  /*3790*/  USEL UR6, URZ, 0x1, UP1 ;  /* 0x00000001ff067887 */ /* 0x000fe40008800000 */
[----:B------:R-:W-:Y:S02]  /*37a0*/  USEL UR19, UR5, URZ, UP1 ;  /* 0x000000ff05137287 */ /* 0x000fe40008800000 */
[----:B------:R-:W-:Y:S02]  /*37b0*/  ULEA UR14, UR4, UR21, 0xa ;  /* 0x00000015040e7291 */ /* 0x000fe4000f8e50ff */
[----:B------:R-:W-:Y:S01]  /*37c0*/  @UP0 ULEA UR5, UR19, UR20, 0x3 ;  /* 0x0000001413050291 */ /* 0x000fe2000f8e18ff */
[----:B------:R-:W-:Y:S01]  /*37d0*/  LOP3.LUT R2, R2, UR6, RZ, 0x3c, !PT ;  /* 0x0000000602027c12 */ /* 0x000fe2000f8e3cff */
[----:B------:R-:W-:Y:S02]  /*37e0*/  UIADD3 UR6, UPT, UPT, UR10, 0x2, URZ ;  /* 0x000000020a067890 */ /* 0x000fe4000fffe0ff */
[----:B------:R-:W-:Y:S01]  /*37f0*/  UIADD3 UR4, UPT, UPT, UR14, 0x2, URZ ;  /* 0x000000020e047890 */ /* 0x000fe2000fffe0ff */
[----:B-1----:R-:W-:Y:S01]  /*3800*/  @P0 SHF.L.U32 R0, R2, 0x1f, RZ ;  /* 0x0000001f02000819 */ /* 0x002fe200000006ff */
[----:B------:R-:W-:Y:S01]  /*3810*/  UIADD3 UR12, UPT, UPT, UR10, 0x4, URZ ;  /* 0x000000040a0c7890 */ /* 0x000fe2000fffe0ff */
[----:B------:R-:W-:Y:S02]  /*3820*/  UMOV UR11, 0x40004040 ;  /* 0x40004040000b7882 */ /* 0x000fe40000000000 */
[----:B------:R3:W4:Y:S01]  /*3830*/  @P0 SYNCS.PHASECHK.TRANS64.TRYWAIT P2, [UR5], R0 ;  /* 0x00000000ff0005a7 */ /* 0x0007220008041105 */
[----:B------:R-:W-:Y:S11]  /*3840*/  ELECT P0, URZ, PT ;  /* 0x0000000000ff782f */ /* 0x000ff60003800000 */
[----:B------:R-:W-:Y:S02]  /*3850*/  @!UPT UIADD3 URZ, UPT, UPT, URZ, URZ, URZ ;  /* 0x000000fffffff290 */ /* 0x000fe4000fffe0ff */
[C---:B------:R-:W-:Y:S02]  /*3860*/  @P0 R2UR.BROADCAST UR16, R4.reuse ;  /* 0x00000000041002ca */ /* 0x040fe400008e0000 */
[----:B------:R-:W-:Y:S01]  /*3870*/  ELECT P0, URZ, PT ;  /* 0x0000000000ff782f */ /* 0x000fe20003800000 */
[----:B------:R-:W-:Y:S01]  /*3880*/  UMOV UR15, 0x40004040 ;  /* 0x40004040000f7882 */ /* 0x000fe20000000000 */
[----:B------:R-:W-:Y:S01]  /*3890*/  UMOV UR7, 0x40004040 ;  /* 0x4000404000077882 */ /* 0x000fe20000000000 */
[----:B------:R1:W-:Y:S01]  /*38a0*/  UTCHMMA gdesc[UR14], gdesc[UR10], tmem[UR8], tmem[UR32], idesc[UR33], UP2 ;  /* 0x00ff200a0e0075ea */ /* 0x0003e20009000008 */
[----:B------:R-:W-:Y:S01]  /*38b0*/  UPLOP3.LUT UP2, UPT, UPT, UPT, UPT, 0x80, 0x8 ;  /* 0x000000000008789c */ /* 0x000fe20003f4f070 */
[----:B------:R-:W-:Y:S01]  /*38c0*/  UMOV UR5, 0x40004040 ;  /* 0x4000404000057882 */ /* 0x000fe20000000000 */
[----:B------:R-:W-:Y:S01]  /*38d0*/  UMOV UR13, 0x40004040 ;  /* 0x40004040000d7882 */ /* 0x000fe20000000000 */
[----:B------:R-:W-:Y:S04]  /*38e0*/  UMOV UR9, 0x40004040 ;  /* 0x4000404000097882 */ /* 0x000fe80000000000 */
[----:B------:R2:W-:Y:S01]  /*38f0*/  UTCHMMA gdesc[UR4], gdesc[UR6], tmem[UR16], tmem[UR30], idesc[UR31], UPT ;  /* 0x00ff1e06040075ea */ /* 0x0005e2000b800010 */
[----:B-1----:R-:W-:Y:S01]  /*3900*/  UIADD3 UR8, UPT, UPT, UR14, 0x4, URZ ;  /* 0x000000040e087890 */ /* 0x002fe2000fffe0ff */
[C---:B------:R-:W-:Y:S02]  /*3910*/  @P0 R2UR.BROADCAST UR15, R4.reuse ;  /* 0x00000000040f02ca */ /* 0x040fe400008e0000 */
[----:B------:R-:W-:Y:S01]  /*3920*/  ELECT P0, URZ, PT ;  /* 0x0000000000ff782f */ /* 0x000fe20003800000 */
[----:B------:R-:W-:Y:S02]  /*3930*/  UIADD3 UR10, UPT, UPT, UR10, 0x6, URZ ;  /* 0x000000060a0a7890 */ /* 0x000fe4000fffe0ff */
[----:B--2---:R-:W-:Y:S10]  /*3940*/  UIADD3 UR6, UPT, UPT, UR14, 0x6, URZ ;  /* 0x000000060e067890 */ /* 0x004ff4000fffe0ff */
[----:B------:R-:W-:Y:S01]  /*3950*/  @P0 R2UR.BROADCAST UR14, R4 ;  /* 0x00000000040e02ca */ /* 0x000fe200008e0000 */
[----:B------:R-:W-:Y:S02]  /*3960*/  UIADD3 UR5, UPT, UPT, UR18, 0x30, URZ ;  /* 0x0000003012057890 */ /* 0x000fe4000fffe0ff */
[----:B------:R-:W-:Y:S01]  /*3970*/  UIADD3 UR4, UPT, UPT, UR17, 0x1, URZ ;  /* 0x0000000111047890 */ /* 0x000fe2000fffe0ff */
[----:B------:R1:W-:Y:S03]  /*3980*/  UTCHMMA gdesc[UR8], gdesc[UR12], tmem[UR15], tmem[UR28], idesc[UR29], UPT ;  /* 0x00ff1c0c080075ea */ /* 0x0003e6000b80000f */
[----:B------:R-:W-:Y:S03]  /*3990*/  UISETP.GT.U32.AND UP0, UPT, UR4, 0x1, UPT ;  /* 0x000000010400788c */ /* 0x000fe6000bf04070 */
[----:B------:R-:W-:Y:S03]  /*39a0*/  UMOV UR4, UR19 ;  /* 0x0000001300047c82 */ /* 0x000fe60008000000 */
[----:B------:R3:W-:Y:S01]  /*39b0*/  UTCHMMA gdesc[UR6], gdesc[UR10], tmem[UR14], tmem[UR26], idesc[UR27], UPT ;  /* 0x00ff1a0a060075ea */ /* 0x0007e2000b80000e */
[----:B------:R3:W-:Y:S01]  /*39c0*/  UTCBAR [UR5], URZ ;  /* 0x000000ff050073e9 */ /* 0x0007e200080000ff */
[----:B-1----:R-:W-:Y:S07]  /*39d0*/  UIADD3 UR8, UPT, UPT, UR17, -0x1, URZ ;  /* 0xffffffff11087890 */ /* 0x002fee000fffe0ff */
[----:B------:R-:W-:Y:S01]  /*39e0*/  UMOV UR17, UR8 ;  /* 0x0000000800117c82 */ /* 0x000fe20008000000 */
[----:B------:R-:W-:Y:S05]  /*39f0*/  BRA.U UP0, `(.L_x_54) ;  /* 0xfffffffd002c7547 */ /* 0x000fea000b83ffff */
.L_x_51:
[----:B------:R-:W-:Y:S01]  /*3a00*/  UIADD3 UR4, UPT, UPT, UR23, 0x1, URZ ;  /* 0x0000000117047890 */ /* 0x000fe2000fffe0ff */
[----:B------:R-:W-:Y:S01]  /*3a10*/  LOP3.LUT R3, R3, 0x1, RZ, 0x3c, !PT ;  /* 0x0000000103037812 */ /* 0x000fe200078e3cff */
[----:B---3--:R-:W-:Y:S02]  /*3a20*/  UIADD3 UR5, UPT, UPT, UR24, 0xc0, URZ ;  /* 0x000000c018057890 */ /* 0x008fe4000fffe0ff */
[----:B------:R-:W-:-:S04]  /*3a30*/  UISETP.NE.AND UP0, UPT, UR4, 0x2, UPT ;  /* 0x000000020400788c */ /* 0x000fc8000bf05270 */
[----:B------:R-:W-:Y:S02]  /*3a40*/  USEL UR6, URZ, 0x1, UP0 ;  /* 0x00000001ff067887 */ /* 0x000fe40008000000 */
[----:B------:R-:W-:Y:S01]  /*3a50*/  USEL UR23, UR4, URZ, UP0 ;  /* 0x000000ff04177287 */ /* 0x000fe20008000000 */
[----:B------:R2:W-:Y:S03]  /*3a60*/  UTCBAR [UR5], URZ ;  /* 0x000000ff050073e9 */ /* 0x0005e600080000ff */
[----:B------:R-:W-:Y:S01]  /*3a70*/  LOP3.LUT R8, R8, UR6, RZ, 0x3c, !PT ;  /* 0x0000000608087c12 */ /* 0x000fe2000f8e3cff */
[----:B------:R-:W-:Y:S07]  /*3a80*/  @P3 BRA `(.L_x_55) ;  /* 0xfffffff800a03947 */ /* 0x000fee000383ffff */
[----:B------:R-:W3:Y:S01]  /*3a90*/  S2UR UR6, SR_CgaCtaId ;  /* 0x00000000000679c3 */ /* 0x000ee20000008800 */
[----:B------:R-:W-:Y:S01]  /*3aa0*/  ELECT P0, URZ, PT ;  /* 0x0000000000ff782f */ /* 0x000fe20003800000 */
[----:B-1----:R-:W-:Y:S01]  /*3ab0*/  IMAD.MOV.U32 R0, RZ, RZ, 0x1 ;  /* 0x00000001ff007424 */ /* 0x002fe200078e00ff */
[----:B------:R-:W-:Y:S01]  /*3ac0*/  UIADD3 UR20, UPT, UPT, UR20, 0xd0, URZ ;  /* 0x000000d014147890 */ /* 0x000fe2000fffe0ff */
[----:B------:R-:W-:Y:S01]  /*3ad0*/  SHF.L.U32 R2, R8, 0x1f, RZ ;  /* 0x0000001f08027819 */ /* 0x000fe200000006ff */
[----:B------:R-:W-:-:S03]  /*3ae0*/  UMOV UR4, 0x40 ;  /* 0x0000004000047882 */ /* 0x000fc60000000000 */
[----:B------:R-:W-:Y:S01]  /*3af0*/  UVIRTCOUNT.DEALLOC.SMPOOL 0x80 ;  /* 0x000000800000784c */ /* 0x000fe20000000000 */
[----:B---3--:R-:W-:Y:S02]  /*3b00*/  ULEA UR6, UR6, UR4, 0x18 ;  /* 0x0000000406067291 */ /* 0x008fe4000f8ec0ff */
[----:B------:R-:W-:-:S07]  /*3b10*/  ULEA UR4, UR23, UR20, 0x3 ;  /* 0x0000001417047291 */ /* 0x000fce000f8e18ff */
[----:B------:R1:W-:Y:S02]  /*3b20*/  @P0 STS.U8 [UR6+0x1c], R0 ;  /* 0x00001c00ff000988 */ /* 0x0003e40008000006 */
[----:B------:R-:W3:Y:S02]  /*3b30*/  SYNCS.PHASECHK.TRANS64.TRYWAIT P0, [UR4], R2 ;  /* 0x00000002ff0075a7 */ /* 0x000ee40008001104 */
[----:B-1-3--:R-:W-:Y:S05]  /*3b40*/  @!P0 BRA `(.L_x_56) ;  /* 0x0000006000c88947 */ /* 0x00afea0003800000 */
.L_x_149:
[----:B------:R-:W-:-:S04]  /*3b50*/  UIADD3 UR4, UPT, UPT, UR23, 0x1, URZ ;  /* 0x0000000117047890 */ /* 0x000fc8000fffe0ff */
[----:B------:R-:W-:-:S04]  /*3b60*/  UISETP.NE.AND UP0, UPT, UR4, 0x2, UPT ;  /* 0x000000020400788c */ /* 0x000fc8000bf05270 */
[----:B--2---:R-:W-:Y:S02]  /*3b70*/  USEL UR5, URZ, 0x1, UP0 ;  /* 0x00000001ff057887 */ /* 0x004fe40008000000 */
[----:B------:R-:W-:-:S04]  /*3b80*/  USEL UR4, UR4, URZ, UP0 ;  /* 0x000000ff04047287 */ /* 0x000fc80008000000 */
[----:B------:R-:W-:Y:S01]  /*3b90*/  ULEA UR4, UR4, UR20, 0x3 ;  /* 0x0000001404047291 */ /* 0x000fe2000f8e18ff */
[----:B-1----:R-:W-:-:S04]  /*3ba0*/  LOP3.LUT R2, R8, UR5, RZ, 0x3c, !PT ;  /* 0x0000000508027c12 */ /* 0x002fc8000f8e3cff */
[----:B------:R-:W-:-:S04]  /*3bb0*/  SHF.L.U32 R2, R2, 0x1f, RZ ;  /* 0x0000001f02027819 */ /* 0x000fc800000006ff */
[----:B------:R-:W1:Y:S02]  /*3bc0*/  SYNCS.PHASECHK.TRANS64.TRYWAIT P0, [UR4], R2 ;  /* 0x00000002ff0075a7 */ /* 0x000e640008001104 */
[----:B-1----:R-:W-:Y:S05]  /*3bd0*/  @!P0 BRA `(.L_x_57) ;  /* 0x0000006000bc8947 */ /* 0x002fea0003800000 */
.L_x_151:
[----:B------:R-:W-:Y:S01]  /*3be0*/  NOP ;  /* 0x0000000000007918 */ /* 0x000fe20000000000 */
[----:B-1----:R-:W1:Y:S01]  /*3bf0*/  LDS R0, [UR6+0x14] ;  /* 0x00001406ff007984 */ /* 0x002e620008000800 */
[----:B------:R-:W-:Y:S01]  /*3c00*/  LOP3.LUT R3, R9, 0xffff, RZ, 0xc0, !PT ;  /* 0x0000ffff09037812 */ /* 0x000fe200078ec0ff */
[----:B------:R-:W-:-:S03]  /*3c10*/  IMAD.MOV.U32 R2, RZ, RZ, 0xffff ;  /* 0x0000ffffff027424 */ /* 0x000fc600078e00ff */
[----:B------:R-:W-:-:S04]  /*3c20*/  SHF.R.U32.HI R3, RZ, 0x5, R3 ;  /* 0x00000005ff037819 */ /* 0x000fc80000011603 */
[----:B------:R-:W-:-:S04]  /*3c30*/  SHF.L.U32 R2, R2, R3, RZ ;  /* 0x0000000302027219 */ /* 0x000fc800000006ff */
[----:B-1----:R-:W-:-:S04]  /*3c40*/  LOP3.LUT R0, R0, R2, RZ, 0xc0, !PT ;  /* 0x0000000200007212 */ /* 0x002fc800078ec0ff */
[----:B------:R-:W-:Y:S01]  /*3c50*/  ISETP.NE.AND P0, PT, R0, R2, PT ;  /* 0x000000020000720c */ /* 0x000fe20003f05270 */
[----:B------:R-:W-:-:S05]  /*3c60*/  IMAD.MOV.U32 R0, RZ, RZ, 0x1 ;  /* 0x00000001ff007424 */ /* 0x000fca00078e00ff */
[----:B------:R-:W-:-:S07]  /*3c70*/  SHF.L.U32 R0, R0, R3, RZ ;  /* 0x0000000300007219 */ /* 0x000fce00000006ff */
[----:B------:R-:W-:Y:S05]  /*3c80*/  @P0 BRA `(.L_x_58) ;  /* 0x00000000005c0947 */ /* 0x000fea0003800000 */
[----:B------:R-:W1:Y:S02]  /*3c90*/  LDS R3, [UR6+0x18] ;  /* 0x00001806ff037984 */ /* 0x000e640008000800 */
[----:B-1----:R-:W-:-:S04]  /*3ca0*/  LOP3.LUT R3, R3, R0, RZ, 0xc0, !PT ;  /* 0x0000000003037212 */ /* 0x002fc800078ec0ff */
[----:B------:R-:W-:-:S13]  /*3cb0*/  ISETP.NE.AND P0, PT, R3, R0, PT ;  /* 0x000000000300720c */ /* 0x000fda0003f05270 */
[----:B------:R-:W-:Y:S05]  /*3cc0*/  @P0 BRA `(.L_x_59) ;  /* 0x0000000000400947 */ /* 0x000fea0003800000 */
[----:B------:R-:W-:Y:S01]  /*3cd0*/  R2UR UR4, R2 ;  /* 0x00000000020472ca */ /* 0x000fe200000e0000 */
[----:B------:R-:W1:Y:S01]  /*3ce0*/  S2R R3, SR_LANEID ;  /* 0x0000000000037919 */ /* 0x000e620000000000 */
[----:B------:R-:W-:-:S04]  /*3cf0*/  LOP3.LUT R0, RZ, R0, RZ, 0x33, !PT ;  /* 0x00000000ff007212 */ /* 0x000fc800078e33ff */
[----:B------:R-:W2:Y:S07]  /*3d00*/  REDUX UR7, R0 ;  /* 0x00000000000773c4 */ /* 0x000eae0000000000 */
[----:B------:R-:W-:-:S03]  /*3d10*/  ULOP3.LUT UR5, URZ, UR4, URZ, 0x33, !UPT ;  /* 0x00000004ff057292 */ /* 0x000fc6000f8e33ff */
[----:B------:R-:W-:Y:S02]  /*3d20*/  VOTEU.ANY UR4, UPT, PT ;  /* 0x0000000000047886 */ /* 0x000fe400038e0100 */
[----:B------:R-:W-:Y:S01]  /*3d30*/  UFLO.U32 UR4, UR4 ;  /* 0x00000004000472bd */ /* 0x000fe200080e0000 */
[----:B------:R-:W-:-:S04]  /*3d40*/  IMAD.U32 R2, RZ, RZ, UR5 ;  /* 0x00000005ff027e24 */ /* 0x000fc8000f8e00ff */
[----:B------:R-:W3:Y:S02]  /*3d50*/  REDUX UR8, R2 ;  /* 0x00000000020873c4 */ /* 0x000ee40000000000 */
[----:B------:R1:W-:Y:S01]  /*3d60*/  UTCATOMSWS.AND URZ, UR5 ;  /* 0x0000000500ff79e3 */ /* 0x0003e20008000000 */
[----:B--2---:R-:W-:Y:S01]  /*3d70*/  IMAD.U32 R0, RZ, RZ, UR7 ;  /* 0x00000007ff007e24 */ /* 0x004fe2000f8e00ff */
[----:B-1----:R-:W-:Y:S01]  /*3d80*/  ISETP.EQ.U32.AND P0, PT, R3, UR4, PT ;  /* 0x0000000403007c0c */ /* 0x002fe2000bf02070 */
[----:B---3--:R-:W-:-:S12]  /*3d90*/  IMAD.U32 R2, RZ, RZ, UR8 ;  /* 0x00000008ff027e24 */ /* 0x008fd8000f8e00ff */
[----:B------:R1:W-:Y:S04]  /*3da0*/  @P0 ATOMS.AND RZ, [UR6+0x14], R2 ;  /* 0x00001402ffff098c */ /* 0x0003e8000a800006 */
[----:B------:R1:W-:Y:S01]  /*3db0*/  @P0 ATOMS.AND RZ, [UR6+0x18], R0 ;  /* 0x00001800ffff098c */ /* 0x0003e2000a800006 */
[----:B------:R-:W-:Y:S05]  /*3dc0*/  BRA `(.L_x_60) ;  /* 0x0000000000147947 */ /* 0x000fea0003800000 */
.L_x_59:
[----:B------:R-:W-:Y:S02]  /*3dd0*/  MOV R2, 0x3df0 ;  /* 0x00003df000027802 */ /* 0x000fe40000000f00 */
[----:B----45:R-:W-:Y:S05]  /*3de0*/  CALL.REL.NOINC `($__internal_0_$__cuda_sm10x_tcgen05_guardrail_trap_col_being_dealloced_not_returned_by_alloc) ;  /* 0x0000006400a87944 */ /* 0x030fea0003c00000 */
[----:B------:R-:W-:Y:S05]  /*3df0*/  BRA `(.L_x_60) ;  /* 0x0000000000087947 */ /* 0x000fea0003800000 */
.L_x_58:
[----:B------:R-:W-:Y:S02]  /*3e00*/  MOV R2, 0x3e20 ;  /* 0x00003e2000027802 */ /* 0x000fe40000000f00 */
[----:B----45:R-:W-:Y:S05]  /*3e10*/  CALL.REL.NOINC `($__internal_2_$__cuda_sm10x_tcgen05_guardrail_trap_unallocated_columns_being_dealloced) ;  /* 0x0000006400b47944 */ /* 0x030fea0003c00000 */
.L_x_60:
[----:B------:R-:W-:Y:S01]  /*3e20*/  NOP ;  /* 0x0000000000007918 */ /* 0x000fe20000000000 */
[----:B------:R-:W-:Y:S05]  /*3e30*/  EXIT ;  /* 0x000000000000794d */ /* 0x000fea0003800000 */
.L_x_44:
[----:B------:R-:W-:-:S09]  /*3e40*/  UISETP.NE.OR UP0, UPT, UR18, 0x3, !UP3 ;  /* 0x000000031200788c */ /* 0x000fd2000df05670 */
[----:B------:R-:W-:Y:S05]  /*3e50*/  BRA.U UP0, `(.L_x_61) ;  /* 0x0000001100e47547 */ /* 0x000fea000b800000 */
[----:B------:R-:W2:Y:S01]  /*3e60*/  LDCU.64 UR4, c[0x0][0x988] ;  /* 0x00013100ff0477ac */ /* 0x000ea20008000a00 */
[----:B------:R-:W3:Y:S01]  /*3e70*/  S2UR UR10, SR_CgaCtaId ;  /* 0x00000000000a79c3 */ /* 0x000ee20000008800 */
[----:B------:R-:W-:Y:S01]  /*3e80*/  R2UR UR46, R77 ;  /* 0x000000004d2e72ca */ /* 0x000fe200000e0000 */
[----:B------:R-:W-:Y:S01]  /*3e90*/  HFMA2 R9, -RZ, RZ, 0, 0 ;  /* 0x00000000ff097431 */ /* 0x000fe200000001ff */
[----:B------:R-:W4:Y:S01]  /*3ea0*/  LDCU UR44, c[0x0][0x370] ;  /* 0x00006e00ff2c77ac */ /* 0x000f220008000800 */
[----:B------:R-:W-:Y:S01]  /*3eb0*/  R2UR UR45, R78 ;  /* 0x000000004e2d72ca */ /* 0x000fe200000e0000 */
[----:B------:R-:W-:Y:S01]  /*3ec0*/  IMAD.MOV.U32 R10, RZ, RZ, 0x1 ;  /* 0x00000001ff0a7424 */ /* 0x000fe200078e00ff */
[----:B------:R-:W4:Y:S02]  /*3ed0*/  LDCU.128 UR28, c[0x0][0xc10] ;  /* 0x00018200ff1c77ac */ /* 0x000f240008000c00 */
[----:B------:R-:W1:Y:S01]  /*3ee0*/  LDC.64 R12, c[0x0][0x348] ;  /* 0x0000d200ff0c7b82 */ /* 0x000e620000000a00 */
[----:B------:R-:W-:Y:S01]  /*3ef0*/  IMAD.MOV.U32 R3, RZ, RZ, 0x2000 ;  /* 0x00002000ff037424 */ /* 0x000fe200078e00ff */
[----:B------:R-:W3:Y:S01]  /*3f00*/  LDCU UR38, c[0x0][0x374] ;  /* 0x00006e80ff2677ac */ /* 0x000ee20008000800 */
[----:B------:R-:W3:Y:S01]  /*3f10*/  LDCU.64 UR26, c[0x0][0x990] ;  /* 0x00013200ff1a77ac */ /* 0x000ee20008000a00 */
[----:B------:R-:W1:Y:S01]  /*3f20*/  LDCU UR17, c[0x0][0xc0c] ;  /* 0x00018180ff1177ac */ /* 0x000e620008000800 */
[----:B--2---:R-:W-:Y:S01]  /*3f30*/  UISETP.NE.U32.AND UP0, UPT, UR4, URZ, UPT ;  /* 0x000000ff0400728c */ /* 0x004fe2000bf05070 */
[----:B------:R-:W2:Y:S01]  /*3f40*/  LDCU.128 UR32, c[0x0][0xa80] ;  /* 0x00015000ff2077ac */ /* 0x000ea20008000c00 */
[----:B------:R-:W2:Y:S01]  /*3f50*/  LDCU UR57, c[0x0][0xc20] ;  /* 0x00018400ff3977ac */ /* 0x000ea20008000800 */
[----:B------:R-:W2:Y:S01]  /*3f60*/  LDCU UR4, c[0x0][0xc30] ;  /* 0x00018600ff0477ac */ /* 0x000ea20008000800 */
[----:B------:R-:W2:Y:S01]  /*3f70*/  LDCU.128 UR40, c[0x0][0xa90] ;  /* 0x00015200ff2877ac */ /* 0x000ea20008000c00 */
[----:B------:R-:W-:Y:S01]  /*3f80*/  UMOV UR20, 0x400 ;  /* 0x0000040000147882 */ /* 0x000fe20000000000 */
[----:B----4-:R-:W-:-:S02]  /*3f90*/  UIMAD.WIDE.U32 UR6, UR44, UR28, URZ ;  /* 0x0000001c2c0672a5 */ /* 0x010fc4000f8e00ff */
[----:B---3--:R-:W-:Y:S02]  /*3fa0*/  UIMAD.WIDE.U32 UR8, UR38, UR31, URZ ;  /* 0x0000001f260872a5 */ /* 0x008fe4000f8e00ff */
[----:B------:R-:W-:Y:S02]  /*3fb0*/  ULEA UR20, UR10, UR20, 0x18 ;  /* 0x000000140a147291 */ /* 0x000fe4000f8ec0ff */
[----:B------:R-:W-:Y:S02]  /*3fc0*/  UISETP.NE.AND.EX UP5, UPT, UR5, URZ, UPT, UP0 ;  /* 0x000000ff0500728c */ /* 0x000fe4000bfa5300 */
[----:B------:R-:W-:Y:S02]  /*3fd0*/  UISETP.NE.U32.AND UP6, UPT, UR26, URZ, UPT ;  /* 0x000000ff1a00728c */ /* 0x000fe4000bfc5070 */
[----:B------:R-:W-:Y:S02]  /*3fe0*/  UIADD3 UR48, UPT, UPT, UR20, 0x78, URZ ;  /* 0x0000007814307890 */ /* 0x000fe4000fffe0ff */
[----:B------:R-:W-:-:S02]  /*3ff0*/  UIADD3 UR47, UPT, UPT, UR20, 0xb8, URZ ;  /* 0x000000b8142f7890 */ /* 0x000fc4000fffe0ff */
[----:B------:R-:W-:Y:S02]  /*4000*/  UIADD3 UR37, UPT, UPT, UR20, 0x60, URZ ;  /* 0x0000006014257890 */ /* 0x000fe4000fffe0ff */
[----:B------:R-:W-:Y:S02]  /*4010*/  UIADD3 UR36, UPT, UPT, UR20, 0x68, URZ ;  /* 0x0000006814247890 */ /* 0x000fe4000fffe0ff */
[----:B------:R-:W-:Y:S02]  /*4020*/  UIADD3 UR25, UPT, UPT, UR20, 0x70, URZ ;  /* 0x0000007014197890 */ /* 0x000fe4000fffe0ff */
[----:B-1----:R-:W-:Y:S02]  /*4030*/  UISETP.NE.AND UP0, UPT, UR39, 0x1, UPT ;  /* 0x000000012700788c */ /* 0x002fe4000bf05270 */
[----:B------:R-:W-:Y:S02]  /*4040*/  UISETP.GE.AND UP2, UPT, UR39, 0x1, UPT ;  /* 0x000000012700788c */ /* 0x000fe4000bf46270 */
[----:B------:R-:W-:Y:S01]  /*4050*/  UISETP.NE.AND UP0, UPT, UR17, 0x1, UPT ;  /* 0x000000011100788c */ /* 0x000fe2000bf05270 */
[----:B------:R-:W-:Y:S01]  /*4060*/  UMOV UR55, UR7 ;  /* 0x0000000700377c82 */ /* 0x000fe20008000000 */
[----:B------:R-:W-:Y:S01]  /*4070*/  UMOV UR54, UR9 ;  /* 0x0000000900367c82 */ /* 0x000fe20008000000 */
[----:B------:R-:W-:-:S02]  /*4080*/  UISETP.NE.AND UP2, UPT, UR30, 0x1, UPT ;  /* 0x000000011e00788c */ /* 0x000fc4000bf45270 */
[----:B--2---:R-:W-:Y:S01]  /*4090*/  UISETP.NE.AND UP0, UPT, UR32, 0x1, UPT ;  /* 0x000000012000788c */ /* 0x004fe2000bf05270 */
[----:B------:R-:W1:Y:S01]  /*40a0*/  LDCU UR58, c[0x0][0xaa0] ;  /* 0x00015400ff3a77ac */ /* 0x000e620008000800 */
[----:B------:R-:W-:Y:S01]  /*40b0*/  UPLOP3.LUT UP4, UPT, UPT, UPT, UPT, 0x40, 0x4 ;  /* 0x000000000004789c */ /* 0x000fe20003f8e870 */
[----:B------:R-:W2:Y:S01]  /*40c0*/  LDCU.64 UR18, c[0x0][0xc28] ;  /* 0x00018500ff1277ac */ /* 0x000ea20008000a00 */
[----:B------:R-:W-:Y:S02]  /*40d0*/  UISETP.NE.AND.EX UP6, UPT, UR27, URZ, UPT, UP6 ;  /* 0x000000ff1b00728c */ /* 0x000fe4000bfc5360 */
[----:B------:R-:W-:Y:S02]  /*40e0*/  UPRMT UR48, UR10, 0x654, UR48 ;  /* 0x000006540a307896 */ /* 0x000fe40008000030 */
[----:B------:R-:W-:Y:S02]  /*40f0*/  UPRMT UR47, URZ, 0x654, UR47 ;  /* 0x00000654ff2f7896 */ /* 0x000fe4000800002f */
[----:B------:R-:W-:-:S02]  /*4100*/  UPRMT UR53, UR10, 0x654, UR37 ;  /* 0x000006540a357896 */ /* 0x000fc40008000025 */
[----:B------:R-:W-:Y:S02]  /*4110*/  UPRMT UR50, UR10, 0x654, UR36 ;  /* 0x000006540a327896 */ /* 0x000fe40008000024 */
[----:B------:R-:W-:Y:S02]  /*4120*/  UPRMT UR49, UR10, 0x654, UR25 ;  /* 0x000006540a317896 */ /* 0x000fe40008000019 */
[----:B------:R-:W-:Y:S02]  /*4130*/  USHF.R.U32.HI UR55, URZ, UR29, UR55 ;  /* 0x0000001dff377299 */ /* 0x000fe40008011637 */
[----:B------:R-:W-:Y:S02]  /*4140*/  USHF.R.U32.HI UR54, URZ, UR57, UR54 ;  /* 0x00000039ff367299 */ /* 0x000fe40008011636 */
[----:B------:R-:W-:Y:S02]  /*4150*/  UISETP.NE.AND UP3, UPT, UR4, 0x1, UPT ;  /* 0x000000010400788c */ /* 0x000fe4000bf65270 */
[----:B------:R-:W-:-:S02]  /*4160*/  UISETP.NE.AND UP2, UPT, UR35, 0x1, UPT ;  /* 0x000000012300788c */ /* 0x000fc4000bf45270 */
[----:B-12---:R-:W-:-:S11]  /*4170*/  UISETP.NE.AND UP0, UPT, UR42, 0x1, UPT ;  /* 0x000000012a00788c */ /* 0x006fd6000bf05270 */
.L_x_72:
[----:B------:R-:W-:Y:S04]  /*4180*/  SHF.L.U32 R2, R9, 0x1f, RZ ;  /* 0x0000001f09027819 */ /* 0x000fe800000006ff */
[----:B-1----:R-:W1:Y:S02]  /*4190*/  SYNCS.PHASECHK.TRANS64.TRYWAIT P0, [UR20+0xb0], R2 ;  /* 0x0000b002ff0075a7 */ /* 0x002e640008001114 */
[----:B-1----:R-:W-:Y:S05]  /*41a0*/  @!P0 BRA `(.L_x_62) ;  /* 0x0000005c00608947 */ /* 0x002fea0003800000 */
.L_x_153:
[----:B------:R-:W2:Y:S01]  /*41b0*/  LDS.128 R4, [UR20+0xf0] ;  /* 0x0000f014ff047984 */ /* 0x000ea20008000c00 */
[----:B------:R-:W-:Y:S01]  /*41c0*/  UISETP.GE.AND UP0, UPT, UR39, 0x1, UPT ;  /* 0x000000012700788c */ /* 0x000fe2000bf06270 */
[----:B------:R-:W-:Y:S01]  /*41d0*/  @!PT LDS RZ, [RZ] ;  /* 0x00000000fffff984 */ /* 0x000fe20000000800 */
[----:B------:R-:W-:Y:S01]  /*41e0*/  @!PT LDS RZ, [RZ] ;  /* 0x00000000fffff984 */ /* 0x000fe20000000800 */
[----:B------:R-:W-:Y:S01]  /*41f0*/  @!PT LDS RZ, [RZ] ;  /* 0x00000000fffff984 */ /* 0x000fe20000000800 */
[----:B------:R-:W-:Y:S01]  /*4200*/  @!PT LDS RZ, [RZ] ;  /* 0x00000000fffff984 */ /* 0x000fe20000000800 */
[----:B------:R3:W-:Y:S06]  /*4210*/  MEMBAR.ALL.CTA ;  /* 0x0000000000007992 */ /* 0x0007ec0000008000 */
[----:B---3--:R-:W3:Y:S02]  /*4220*/  FENCE.VIEW.ASYNC.S ;  /* 0x00000000000073c6 */ /* 0x008ee40000000000 */
[----:B---3--:R-:W-:Y:S01]  /*4230*/  SYNCS.ARRIVE.TRANS64.RED.A1T0 RZ, [UR47], RZ ;  /* 0x000000ffffff79a7 */ /* 0x008fe2000810042f */
[----:B--2---:R-:W-:Y:S11]  /*4240*/  LOP3.LUT P0, RZ, R6, 0x1, RZ, 0xc0, !PT ;  /* 0x0000000106ff7812 */ /* 0x004ff6000780c0ff */
[----:B------:R-:W-:Y:S02]  /*4250*/  @!UPT UIADD3 URZ, UPT, UPT, URZ, URZ, URZ ;  /* 0x000000fffffff290 */ /* 0x000fe4000fffe0ff */
[----:B------:R-:W-:Y:S01]  /*4260*/  VOTEU.ANY UP2, P0 ;  /* 0x0000000000ff7886 */ /* 0x000fe20000040100 */
[----:B------:R-:W-:Y:S11]  /*4270*/  PLOP3.LUT P0, PT, PT, PT, UP2, 0x80, 0x8 ;  /* 0x000000000008781c */ /* 0x000ff60003f0f028 */
[----:B------:R-:W-:Y:S02]  /*4280*/  @!UPT UIADD3 URZ, UPT, UPT, URZ, URZ, URZ ;  /* 0x000000fffffff290 */ /* 0x000fe4000fffe0ff */
[----:B-1----:R-:W-:Y:S02]  /*4290*/  @P0 MOV R2, R4 ;  /* 0x0000000400020202 */ /* 0x002fe40000000f00 */
[----:B------:R-:W-:Y:S02]  /*42a0*/  @P0 LOP3.LUT R0, R5, 0xffff, RZ, 0xc0, !PT ;  /* 0x0000ffff05000812 */ /* 0x000fe400078ec0ff */
[----:B------:R-:W-:Y:S02]  /*42b0*/  @P0 R2UR UR5, R2 ;  /* 0x00000000020502ca */ /* 0x000fe400000e0000 */
[----:B------:R-:W-:Y:S11]  /*42c0*/  @P0 R2UR UR4, R0 ;  /* 0x00000000000402ca */ /* 0x000ff600000e0000 */
[----:B------:R-:W-:Y:S02]  /*42d0*/  @UP2 UMOV UR16, UR5 ;  /* 0x0000000500102c82 */ /* 0x000fe40008000000 */
[----:B------:R-:W-:Y:S01]  /*42e0*/  @UP2 UMOV UR15, UR4 ;  /* 0x00000004000f2c82 */ /* 0x000fe20008000000 */
[----:B------:R-:W-:Y:S05]  /*42f0*/  BRA.U !UP0, `(.L_x_63) ;  /* 0x0000000108c07547 */ /* 0x000fea000b800000 */
[----:B------:R-:W-:Y:S02]  /*4300*/  UIMAD.WIDE.U32 UR8, UR15, UR31, URZ ;  /* 0x0000001f0f0872a5 */ /* 0x000fe4000f8e00ff */
[----:B------:R-:W-:Y:S02]  /*4310*/  UP2UR UR14, UPR, URZ, 0x4 ;  /* 0x00000004ff0e7883 */ /* 0x000fe40008000000 */
[----:B------:R-:W-:Y:S02]  /*4320*/  UISETP.NE.AND UP2, UPT, UR30, 0x1, UPT ;  /* 0x000000011e00788c */ /* 0x000fe4000bf45270 */
[----:B------:R-:W-:Y:S02]  /*4330*/  UIMAD.WIDE.U32 UR10, UR16, UR28, URZ ;  /* 0x0000001c100a72a5 */ /* 0x000fe4000f8e00ff */
[----:B------:R-:W-:Y:S02]  /*4340*/  USEL UR4, UR38, UR54, !UP2 ;  /* 0x0000003626047287 */ /* 0x000fe4000d000000 */
[----:B------:R-:W-:Y:S02]  /*4350*/  UISETP.NE.AND UP0, UPT, UR17, 0x1, UPT ;  /* 0x000000011100788c */ /* 0x000fe4000bf05270 */
[----:B------:R-:W-:Y:S02]  /*4360*/  UP2UR UR21, UPR, URZ, 0x2 ;  /* 0x00000002ff157883 */ /* 0x000fe40008000000 */
[----:B------:R-:W-:Y:S02]  /*4370*/  UISETP.NE.AND UP1, UPT, UR39, 0x1, UPT ;  /* 0x000000012700788c */ /* 0x000fe4000bf25270 */
[----:B------:R-:W-:Y:S02]  /*4380*/  UIMAD.WIDE.U32 UR12, UR4, UR18, URZ ;  /* 0x00000012040c72a5 */ /* 0x000fe4000f8e00ff */
[----:B------:R-:W-:Y:S01]  /*4390*/  USEL UR7, UR44, UR55, !UP0 ;  /* 0x000000372c077287 */ /* 0x000fe2000c000000 */
[----:B------:R-:W-:Y:S02]  /*43a0*/  UMOV UR5, UR9 ;  /* 0x0000000900057c82 */ /* 0x000fe40008000000 */
[----:B------:R-:W-:Y:S02]  /*43b0*/  USHF.R.U32.HI UR6, URZ, UR57, UR5 ;  /* 0x00000039ff067299 */ /* 0x000fe40008011605 */
[----:B------:R-:W-:Y:S02]  /*43c0*/  UIMAD.WIDE.U32 UR22, UR7, UR18, URZ ;  /* 0x00000012071672a5 */ /* 0x000fe4000f8e00ff */
[----:B------:R-:W-:Y:S02]  /*43d0*/  USEL UR6, UR15, UR6, !UP2 ;  /* 0x000000060f067287 */ /* 0x000fe4000d000000 */
[----:B------:R-:W-:Y:S01]  /*43e0*/  UISETP.NE.AND UP2, UPT, UR14, URZ, UPT ;  /* 0x000000ff0e00728c */ /* 0x000fe2000bf45270 */
[----:B------:R-:W-:Y:S01]  /*43f0*/  UMOV UR5, UR11 ;  /* 0x0000000b00057c82 */ /* 0x000fe20008000000 */
[----:B------:R-:W-:Y:S02]  /*4400*/  UIMAD.WIDE.U32 UR10, UR6, UR18, URZ ;  /* 0x00000012060a72a5 */ /* 0x000fe4000f8e00ff */
[----:B------:R-:W-:Y:S03]  /*4410*/  USHF.R.U32.HI UR8, URZ, UR29, UR5 ;  /* 0x0000001dff087299 */ /* 0x000fe60008011605 */
[----:B------:R-:W-:Y:S02]  /*4420*/  UMOV UR5, UR13 ;  /* 0x0000000d00057c82 */ /* 0x000fe40008000000 */
[----:B------:R-:W-:Y:S03]  /*4430*/  @UP1 USHF.R.U32.HI UR4, URZ, UR19, UR5 ;  /* 0x00000013ff041299 */ /* 0x000fe60008011605 */
[----:B------:R-:W-:Y:S01]  /*4440*/  UMOV UR5, UR23 ;  /* 0x0000001700057c82 */ /* 0x000fe20008000000 */
[----:B------:R-:W-:Y:S02]  /*4450*/  UIMAD UR4, UR39, UR4, URZ ;  /* 0x00000004270472a4 */ /* 0x000fe4000f8e02ff */
[----:B------:R-:W-:Y:S02]  /*4460*/  @UP1 USHF.R.U32.HI UR7, URZ, UR19, UR5 ;  /* 0x00000013ff071299 */ /* 0x000fe40008011605 */
[----:B------:R-:W-:Y:S02]  /*4470*/  USEL UR5, UR16, UR8, !UP0 ;  /* 0x0000000810057287 */ /* 0x000fe4000c000000 */
[----:B------:R-:W-:Y:S02]  /*4480*/  UIMAD UR8, UR39, UR7, URZ ;  /* 0x00000007270872a4 */ /* 0x000fe4000f8e02ff */
[----:B------:R-:W-:Y:S03]  /*4490*/  UISETP.GE.AND UP0, UPT, UR6, UR4, UPT ;  /* 0x000000040600728c */ /* 0x000fe6000bf06270 */
[----:B------:R-:W-:Y:S01]  /*44a0*/  UMOV UR4, UR11 ;  /* 0x0000000b00047c82 */ /* 0x000fe20008000000 */
[----:B------:R-:W-:Y:S02]  /*44b0*/  UISETP.GE.OR UP0, UPT, UR5, UR8, UP0 ;  /* 0x000000080500728c */ /* 0x000fe40008706670 */
[----:B------:R-:W-:Y:S02]  /*44c0*/  USHF.R.U32.HI UR4, URZ, UR19, UR4 ;  /* 0x00000013ff047299 */ /* 0x000fe40008011604 */
[----:B------:R-:W-:Y:S02]  /*44d0*/  UIMAD.WIDE.U32 UR8, UR5, UR18, URZ ;  /* 0x00000012050872a5 */ /* 0x000fe4000f8e00ff */
[----:B------:R-:W-:Y:S04]  /*44e0*/  USEL UR10, UR6, UR4, !UP1 ;  /* 0x00000004060a7287 */ /* 0x000fe8000c800000 */
[----:B------:R-:W-:Y:S01]  /*44f0*/  UIADD3 UR11, UPT, UPT, -UR10, URZ, URZ ;  /* 0x000000ff0a0b7290 */ /* 0x000fe2000fffe1ff */
[----:B------:R-:W-:Y:S02]  /*4500*/  @!UP0 UMOV UR4, UR9 ;  /* 0x0000000900048c82 */ /* 0x000fe40008000000 */
[----:B------:R-:W-:Y:S02]  /*4510*/  @!UP0 USHF.R.U32.HI UR4, URZ, UR19, UR4 ;  /* 0x00000013ff048299 */ /* 0x000fe40008011604 */
[----:B------:R-:W-:Y:S02]  /*4520*/  UIMAD UR8, UR39, UR11, UR6 ;  /* 0x0000000b270872a4 */ /* 0x000fe4000f8e0206 */
[----:B------:R-:W-:Y:S02]  /*4530*/  @!UP0 USEL UR4, UR5, UR4, !UP1 ;  /* 0x0000000405048287 */ /* 0x000fe4000c800000 */
[----:B------:R-:W-:Y:S02]  /*4540*/  UISETP.NE.AND UP1, UPT, UR21, URZ, UPT ;  /* 0x000000ff1500728c */ /* 0x000fe4000bf25270 */
[----:B------:R-:W-:Y:S02]  /*4550*/  @!UP0 UIMAD UR8, UR7, UR8, UR4 ;  /* 0x00000008070882a4 */ /* 0x000fe4000f8e0204 */
[----:B------:R-:W-:Y:S02]  /*4560*/  @!UP0 UIADD3 UR9, UPT, UPT, UR10, -UR4, URZ ;  /* 0x800000040a098290 */ /* 0x000fe4000fffe0ff */
[----:B------:R-:W-:Y:S02]  /*4570*/  UIADD3 UR4, UPT, UPT, -UR5, URZ, URZ ;  /* 0x000000ff05047290 */ /* 0x000fe4000fffe1ff */
[----:B------:R-:W-:Y:S02]  /*4580*/  UIADD3 UR7, UPT, UPT, -UR6, URZ, URZ ;  /* 0x000000ff06077290 */ /* 0x000fe4000fffe1ff */
[----:B------:R-:W-:Y:S02]  /*4590*/  @!UP0 UIMAD UR6, UR9, UR39, UR5 ;  /* 0x00000027090682a4 */ /* 0x000fe4000f8e0205 */
[----:B------:R-:W-:Y:S02]  /*45a0*/  UIMAD UR16, UR17, UR4, UR16 ;  /* 0x00000004111072a4 */ /* 0x000fe4000f8e0210 */
[----:B------:R-:W-:Y:S01]  /*45b0*/  UIMAD UR15, UR30, UR7, UR15 ;  /* 0x000000071e0f72a4 */ /* 0x000fe2000f8e020f */
[----:B------:R-:W-:Y:S02]  /*45c0*/  @!UP0 UMOV UR5, UR8 ;  /* 0x0000000800058c82 */ /* 0x000fe40008000000 */
[----:B------:R-:W-:Y:S02]  /*45d0*/  UIMAD UR16, UR5, UR17, UR16 ;  /* 0x00000011051072a4 */ /* 0x000fe4000f8e0210 */
[----:B------:R-:W-:Y:S11]  /*45e0*/  UIMAD UR15, UR6, UR30, UR15 ;  /* 0x0000001e060f72a4 */ /* 0x000ff6000f8e020f */
[----:B------:R-:W-:Y:S01]  /*45f0*/  @!UPT UIADD3 URZ, UPT, UPT, URZ, URZ, URZ ;  /* 0x000000fffffff290 */ /* 0x000fe2000fffe0ff */
.L_x_63:
[----:B------:R-:W1:Y:S01]  /*4600*/  @!UP3 LDCU.128 UR8, c[0x0][0xc10] ;  /* 0x00018200ff08b7ac */ /* 0x000e620008000c00 */
[----:B------:R-:W-:Y:S02]  /*4610*/  ISETP.NE.U32.AND P1, PT, RZ, UR26, PT ;  /* 0x0000001aff007c0c */ /* 0x000fe4000bf25070 */
[----:B------:R-:W-:Y:S02]  /*4620*/  SHF.L.U32 R8, R10, 0x1f, RZ ;  /* 0x0000001f0a087819 */ /* 0x000fe400000006ff */
[----:B------:R-:W-:Y:S01]  /*4630*/  ISETP.NE.AND.EX P1, PT, RZ, UR27, PT, P1 ;  /* 0x0000001bff007c0c */ /* 0x000fe2000bf25310 */
[----:B------:R-:W2:Y:S01]  /*4640*/  @!UP3 LDCU UR5, c[0x0][0xc0c] ;  /* 0x00018180ff05b7ac */ /* 0x000ea20008000800 */
[----:B-1----:R-:W-:Y:S07]  /*4650*/  UIMAD.WIDE.U32 UR6, UR16, UR8, URZ ;  /* 0x00000008100672a5 */ /* 0x002fee000f8e00ff */
[----:B------:R-:W-:Y:S01]  /*4660*/  @!UP3 UMOV UR4, UR7 ;  /* 0x000000070004bc82 */ /* 0x000fe20008000000 */
[----:B--2---:R-:W-:Y:S02]  /*4670*/  @!UP3 UISETP.NE.AND UP0, UPT, UR5, 0x1, UPT ;  /* 0x000000010500b88c */ /* 0x004fe4000bf05270 */
[----:B------:R-:W-:Y:S02]  /*4680*/  @!UP3 USHF.R.U32.HI UR4, URZ, UR9, UR4 ;  /* 0x00000009ff04b299 */ /* 0x000fe40008011604 */
[----:B------:R-:W-:Y:S02]  /*4690*/  UIMAD.WIDE.U32 UR6, UR15, UR11, URZ ;  /* 0x0000000b0f0672a5 */ /* 0x000fe4000f8e00ff */
[----:B------:R-:W-:Y:S02]  /*46a0*/  @!UP3 USEL UR8, UR16, UR4, !UP0 ;  /* 0x000000041008b287 */ /* 0x000fe4000c000000 */
[----:B------:R-:W-:Y:S03]  /*46b0*/  @!UP3 UISETP.NE.AND UP0, UPT, UR10, 0x1, UPT ;  /* 0x000000010a00b88c */ /* 0x000fe6000bf05270 */
[----:B------:R-:W-:Y:S01]  /*46c0*/  @!UP3 UMOV UR6, UR7 ;  /* 0x000000070006bc82 */ /* 0x000fe20008000000 */
[----:B------:R-:W-:Y:S01]  /*46d0*/  USHF.L.U32 UR7, UR24, 0x7, URZ ;  /* 0x0000000718077899 */ /* 0x000fe200080006ff */
[----:B------:R-:W1:Y:S02]  /*46e0*/  @!UP3 LDCU UR4, c[0x0][0xc20] ;  /* 0x00018400ff04b7ac */ /* 0x000e640008000800 */
[----:B-1----:R-:W-:Y:S04]  /*46f0*/  @!UP3 USHF.R.U32.HI UR6, URZ, UR4, UR6 ;  /* 0x00000004ff06b299 */ /* 0x002fe80008011606 */
[----:B------:R-:W-:Y:S04]  /*4700*/  @!UP3 USEL UR6, UR15, UR6, !UP0 ;  /* 0x000000060f06b287 */ /* 0x000fe8000c000000 */
[----:B------:R-:W-:Y:S02]  /*4710*/  @!UP3 UIADD3 UR4, UPT, UPT, -UR8, UR6, URZ ;  /* 0x000000060804b290 */ /* 0x000fe4000fffe1ff */
[----:B------:R-:W-:Y:S02]  /*4720*/  @!UP3 UIADD3 UR6, UPT, UPT, UR8, -UR6, URZ ;  /* 0x800000060806b290 */ /* 0x000fe4000fffe0ff */
[----:B------:R-:W-:Y:S02]  /*4730*/  @!UP3 UIMAD UR16, UR4, UR5, UR16 ;  /* 0x000000050410b2a4 */ /* 0x000fe4000f8e0210 */
[----:B------:R-:W-:Y:S01]  /*4740*/  @!UP3 UIMAD UR15, UR6, UR10, UR15 ;  /* 0x0000000a060fb2a4 */ /* 0x000fe2000f8e020f */
[----:B------:R-:W-:Y:S11]  /*4750*/  BRA.U UP4, `(.L_x_64) ;  /* 0x0000000104107547 */ /* 0x000ff6000b800000 */
[----:B------:R-:W-:Y:S04]  /*4760*/  MOV R2, UR56 ;  /* 0x0000003800027c02 */ /* 0x000fe80008000f00 */
[----:B------:R-:W-:Y:S04]  /*4770*/  SHF.L.U32 R2, R2, 0x1f, RZ ;  /* 0x0000001f02027819 */ /* 0x000fe800000006ff */
[----:B------:R-:W1:Y:S02]  /*4780*/  SYNCS.PHASECHK.TRANS64.TRYWAIT P2, [UR20+0xa8], R2 ;  /* 0x0000a802ff0075a7 */ /* 0x000e640008041114 */
[----:B-1----:R-:W-:Y:S05]  /*4790*/  @!P2 BRA `(.L_x_65) ;  /* 0x0000005400fca947 */ /* 0x002fea0003800000 */
.L_x_64:
[----:B------:R-:W-:Y:S05]  /*47a0*/  BRA.U !UP6, `(.L_x_66) ;  /* 0x000000010e387547 */ /* 0x000fea000b800000 */
[----:B------:R-:W-:Y:S01]  /*47b0*/  UPLOP3.LUT UP1, UPT, UPT, UPT, UP5, 0x80, 0x8 ;  /* 0x000000000008789c */ /* 0x000fe20003f2f050 */
[----:B-1----:R-:W-:Y:S01]  /*47c0*/  HFMA2 R0, -RZ, RZ, 0, 5.9604644775390625e-08 ;  /* 0x00000001ff007431 */ /* 0x002fe200000001ff */
[----:B------:R-:W1:Y:S01]  /*47d0*/  LDCU.64 UR8, c[0x0][0x358] ;  /* 0x00006b00ff0877ac */ /* 0x000e620008000a00 */
[----:B------:R-:W-:Y:S03]  /*47e0*/  IMAD.MOV.U32 R85, RZ, RZ, 0x1 ;  /* 0x00000001ff557424 */ /* 0x000fe600078e00ff */
[----:B------:R-:W-:Y:S05]  /*47f0*/  PLOP3.LUT P2, PT, PT, PT, UP1, 0x80, 0x8 ;  /* 0x000000000008781c */ /* 0x000fea0003f4f018 */
[----:B------:R-:W2:Y:S01]  /*4800*/  @UP1 LDCU.64 UR4, c[0x0][0x988] ;  /* 0x00013100ff0417ac */ /* 0x000ea20008000a00 */
[----:B------:R-:W-:Y:S07]  /*4810*/  @UP1 UIMAD UR6, UR52, UR26, URZ ;  /* 0x0000001a340612a4 */ /* 0x000fee000f8e02ff */
[----:B------:R-:W-:Y:S01]  /*4820*/  @!P2 PRMT R85, R0, 0x7610, R85 ;  /* 0x000076100055a816 */ /* 0x000fe20000000055 */
[----:B--2---:R-:W-:Y:S06]  /*4830*/  @UP1 UIMAD.WIDE UR4, UR6, 0x4, UR4 ;  /* 0x00000004060418a5 */ /* 0x004fec000f8e0204 */
[----:B------:R-:W-:Y:S01]  /*4840*/  IMAD.U32 R14, RZ, RZ, UR4 ;  /* 0x00000004ff0e7e24 */ /* 0x000fe2000f8e00ff */
[----:B------:R-:W-:Y:S04]  /*4850*/  MOV R15, UR5 ;  /* 0x00000005000f7c02 */ /* 0x000fe80008000f00 */
[----:B------:R-:W2:Y:S01]  /*4860*/  @!UP1 LDCU UR4, c[0x0][0x980] ;  /* 0x00013000ff0497ac */ /* 0x000ea20008000800 */
[----:B-1---5:R3:W5:Y:S02]  /*4870*/  @P2 LDG.E R41, desc[UR8][R14.64] ;  /* 0x000000080e292981 */ /* 0x022764000c1e1900 */
[----:B--23--:R-:W-:Y:S07]  /*4880*/  @!P2 IMAD.U32 R41, RZ, RZ, UR4 ;  /* 0x00000004ff29ae24 */ /* 0x00cfee000f8e00ff */
.L_x_66:
[----:B-----5:R-:W-:Y:S01]  /*4890*/  @!P1 FSETP.EQ.AND P3, PT, R41, RZ, PT ;  /* 0x000000ff2900920b */ /* 0x020fe20003f62000 */
[----:B------:R-:W-:Y:S01]  /*48a0*/  @!UPT UIADD3 URZ, UPT, UPT, URZ, URZ, URZ ;  /* 0x000000fffffff290 */ /* 0x000fe2000fffe0ff */
[----:B------:R-:W-:Y:S11]  /*48b0*/  @!P1 BRA `(.L_x_67) ;  /* 0x0000000000149947 */ /* 0x000ff60003800000 */
[----:B------:R-:W-:Y:S02]  /*48c0*/  LOP3.LUT P1, RZ, R85, 0xff, RZ, 0xc0, !PT ;  /* 0x000000ff55ff7812 */ /* 0x000fe4000782c0ff */
[----:B------:R-:W-:Y:S04]  /*48d0*/  PLOP3.LUT P3, PT, PT, PT, UP1, 0x80, 0x8 ;  /* 0x000000000008781c */ /* 0x000fe80003f6f018 */
[----:B------:R-:W-:Y:S07]  /*48e0*/  PLOP3.LUT P3, PT, P3, PT, PT, 0x8, 0x80 ;  /* 0x000000000080781c */ /* 0x000fee0001f6e170 */
[----:B------:R-:W-:Y:S11]  /*48f0*/  @P1 FSETP.EQ.AND P3, PT, R41, RZ, PT ;  /* 0x000000ff2900120b */ /* 0x000ff60003f62000 */
[----:B------:R-:W-:Y:S02]  /*4900*/  @!UPT UIADD3 URZ, UPT, UPT, URZ, URZ, URZ ;  /* 0x000000fffffff290 */ /* 0x000fe4000fffe0ff */
.L_x_67:
[----:B------:R-:W-:Y:S01]  /*4910*/  USHF.L.U32 UR11, UR51, 0x7, URZ ;  /* 0x00000007330b7899 */ /* 0x000fe200080006ff */
[----:B------:R-:W2:Y:S01]  /*4920*/  SYNCS.PHASECHK.TRANS64.TRYWAIT P1, [UR20+0x80], R8 ;  /* 0x00008008ff0075a7 */ /* 0x000ea20008021114 */
[----:B------:R-:W-:Y:S02]  /*4930*/  UISETP.NE.AND UP0, UPT, UR32, 0x1, UPT ;  /* 0x000000012000788c */ /* 0x000fe4000bf05270 */
[----:B------:R-:W-:Y:S01]  /*4940*/  UIMAD.WIDE.U32 UR4, UR11, UR33, URZ ;  /* 0x000000210b0472a5 */ /* 0x000fe2000f8e00ff */
[----:B------:R-:W-:Y:S04]  /*4950*/  ELECT P2, URZ, PT ;  /* 0x0000000000ff782f */ /* 0x000fe80003840000 */
[----:B------:R-:W-:Y:S02]  /*4960*/  PLOP3.LUT P2, PT, P3, P2, PT, 0xf2, 0x2f ;  /* 0x00000000002f781c */ /* 0x000fe40001f45e72 */
[----:B------:R-:W-:Y:S02]  /*4970*/  UMOV UR4, UR5 ;  /* 0x0000000500047c82 */ /* 0x000fe40008000000 */
[----:B------:R-:W-:Y:S04]  /*4980*/  USHF.R.U32.HI UR4, URZ, UR34, UR4 ;  /* 0x00000022ff047299 */ /* 0x000fe80008011604 */
[----:B------:R-:W-:Y:S02]  /*4990*/  USEL UR12, UR11, UR4, !UP0 ;  /* 0x000000040b0c7287 */ /* 0x000fe4000c000000 */
[----:B------:R-:W-:Y:S02]  /*49a0*/  UISETP.NE.AND UP0, UPT, UR35, 0x1, UPT ;  /* 0x000000012300788c */ /* 0x000fe4000bf05270 */
[----:B------:R-:W-:Y:S02]  /*49b0*/  UIMAD.WIDE.U32 UR4, UR12, UR40, URZ ;  /* 0x000000280c0472a5 */ /* 0x000fe4000f8e00ff */
[----:B------:R-:W-:Y:S01]  /*49c0*/  UIADD3 UR6, UPT, UPT, -UR12, URZ, URZ ;  /* 0x000000ff0c067290 */ /* 0x000fe2000fffe1ff */
[----:B-1----:R-:W-:Y:S03]  /*49d0*/  @!P2 IMAD.MOV.U32 R0, RZ, 0x20, RZ ;  /* 0x00000020ff00a824 */ /* 0x002fe600078e00ff */
[----:B------:R-:W-:Y:S01]  /*49e0*/  UIMAD UR11, UR32, UR6, UR11 ;  /* 0x00000006200b72a4 */ /* 0x000fe2000f8e020b */
[----:B------:R-:W-:Y:S01]  /*49f0*/  @!P2 IMAD.MOV.U32 R0, RZ, 0x400, R0 ;  /* 0x00000400ff00a824 */ /* 0x000fe200078e0000 */
[----:B------:R-:W-:Y:S02]  /*4a00*/  UMOV UR4, UR5 ;  /* 0x0000000500047c82 */ /* 0x000fe40008000000 */
[----:B------:R-:W-:Y:S04]  /*4a10*/  USHF.R.U32.HI UR4, URZ, UR41, UR4 ;  /* 0x00000029ff047299 */ /* 0x000fe80008011604 */
[----:B------:R-:W-:Y:S02]  /*4a20*/  USEL UR13, UR12, UR4, !UP0 ;  /* 0x000000040c0d7287 */ /* 0x000fe4000c000000 */
[----:B------:R-:W-:Y:S02]  /*4a30*/  UISETP.NE.AND UP0, UPT, UR42, 0x1, UPT ;  /* 0x000000012a00788c */ /* 0x000fe4000bf05270 */
[----:B------:R-:W-:Y:S07]  /*4a40*/  UIMAD.WIDE.U32 UR4, UR13, UR43, URZ ;  /* 0x0000002b0d0472a5 */ /* 0x000fee000f8e00ff */
[----:B------:R-:W-:Y:S02]  /*4a50*/  UMOV UR4, UR5 ;  /* 0x0000000500047c82 */ /* 0x000fe40008000000 */
[----:B------:R-:W-:Y:S04]  /*4a60*/  USHF.R.U32.HI UR4, URZ, UR58, UR4 ;  /* 0x0000003aff047299 */ /* 0x000fe80008011604 */
[----:B------:R-:W-:Y:S02]  /*4a70*/  USEL UR14, UR13, UR4, !UP0 ;  /* 0x000000040d0e7287 */ /* 0x000fe4000c000000 */
[----:B------:R-:W-:Y:S02]  /*4a80*/  UIADD3 UR4, UPT, UPT, -UR13, URZ, URZ ;  /* 0x000000ff0d047290 */ /* 0x000fe4000fffe1ff */
[----:B------:R-:W-:Y:S02]  /*4a90*/  UIADD3 UR5, UPT, UPT, -UR14, URZ, URZ ;  /* 0x000000ff0e057290 */ /* 0x000fe4000fffe1ff */
[----:B------:R-:W-:Y:S02]  /*4aa0*/  UIMAD UR12, UR35, UR4, UR12 ;  /* 0x00000004230c72a4 */ /* 0x000fe4000f8e020c */
[----:B------:R-:W-:Y:S01]  /*4ab0*/  UIMAD UR13, UR42, UR5, UR13 ;  /* 0x000000052a0d72a4 */ /* 0x000fe2000f8e020d */
[----:B--2---:R-:W-:Y:S11]  /*4ac0*/  @!P1 BRA `(.L_x_68) ;  /* 0x0000005400489947 */ /* 0x004ff60003800000 */
.L_x_156:
[----:B------:R-:W-:Y:S01]  /*4ad0*/  @!P2 R2UR UR4, R0 ;  /* 0x000000000004a2ca */ /* 0x000fe200000e0000 */
[----:B------:R-:W-:Y:S01]  /*4ae0*/  VOTEU.ALL UP0, P2 ;  /* 0x0000000000ff7886 */ /* 0x000fe20001000000 */
[----:B-1----:R-:W-:Y:S04]  /*4af0*/  @!P2 IADD3 R2, P1, PT, R12, 0x680, RZ ;  /* 0x000006800c02a810 */ /* 0x002fe80007f3e0ff */
[----:B------:R-:W-:Y:S01]  /*4b00*/  @!P2 R2UR UR5, R2 ;  /* 0x000000000205a2ca */ /* 0x000fe200000e0000 */
[----:B------:R-:W-:Y:S01]  /*4b10*/  @!P2 IMAD.X R0, RZ, RZ, R13, P1 ;  /* 0x000000ffff00a224 */ /* 0x000fe200008e060d */
[----:B------:R-:W-:Y:S05]  /*4b20*/  @!UP0 UIADD3 UR8, UPT, UPT, UR20, 0x200, URZ ;  /* 0x0000020014088890 */ /* 0x000fea000fffe0ff */
[----:B------:R-:W-:Y:S01]  /*4b30*/  @!UP0 UPRMT UR6, UR4, 0x5410, URZ ;  /* 0x0000541004068896 */ /* 0x000fe200080000ff */
[----:B------:R-:W-:Y:S01]  /*4b40*/  @!P2 R2UR UR4, R0 ;  /* 0x000000000004a2ca */ /* 0x000fe200000e0000 */
[----:B------:R-:W-:Y:S01]  /*4b50*/  VOTEU.ALL UP0, P2 ;  /* 0x0000000000ff7886 */ /* 0x000fe20001000000 */
[----:B------:R-:W-:Y:S03]  /*4b60*/  @!P2 IMAD.MOV.U32 R0, RZ, RZ, 0x2000 ;  /* 0x00002000ff00a424 */ /* 0x000fe600078e00ff */
[----:B------:R-:W-:Y:S01]  /*4b70*/  IMAD.U32 R14, RZ, RZ, UR5 ;  /* 0x00000005ff0e7e24 */ /* 0x000fe2000f8e00ff */
[----:B------:R-:W-:Y:S01]  /*4b80*/  @!UP0 UMOV UR9, UR37 ;  /* 0x0000002500098c82 */ /* 0x000fe20008000000 */
[----:B------:R-:W-:Y:S06]  /*4b90*/  @!UP0 UMOV UR10, UR7 ;  /* 0x00000007000a8c82 */ /* 0x000fec0008000000 */
[----:B------:R-:W-:Y:S01]  /*4ba0*/  IMAD.U32 R15, RZ, RZ, UR4 ;  /* 0x00000004ff0f7e24 */ /* 0x000fe2000f8e00ff */
[----:B------:R-:W-:Y:S04]  /*4bb0*/  @!P2 R2UR UR4, R14 ;  /* 0x000000000e04a2ca */ /* 0x000fe800000e0000 */
[----:B------:R-:W-:Y:S11]  /*4bc0*/  @!P2 R2UR UR5, R15 ;  /* 0x000000000f05a2ca */ /* 0x000ff600000e0000 */
[----:B------:R-:W-:Y:S02]  /*4bd0*/  @!UPT UIADD3 URZ, UPT, UPT, URZ, URZ, URZ ;  /* 0x000000fffffff290 */ /* 0x000fe4000fffe0ff */
[----:B------:R1:W-:Y:S01]  /*4be0*/  @!UP0 UTMALDG.5D.IM2COL [UR8], [UR4], UR6 ;  /* 0x00000008040083b4 */ /* 0x0003e20008060006 */
[----:B------:R2:W-:Y:S01]  /*4bf0*/  @!P2 SYNCS.ARRIVE.TRANS64.RED.A0TR RZ, [UR20+0x60], R0 ;  /* 0x00006000ffffa9a7 */ /* 0x0005e20008300414 */
[----:B------:R-:W-:Y:S01]  /*4c00*/  SYNCS.ARRIVE.TRANS64.RED.A1T0 RZ, [UR53], RZ ;  /* 0x000000ffffff79a7 */ /* 0x000fe20008100435 */
[----:B--2---:R-:W-:Y:S01]  /*4c10*/  @!P2 IMAD.MOV.U32 R0, RZ, 0x20, RZ ;  /* 0x00000020ff00a824 */ /* 0x004fe200078e00ff */
[----:B------:R-:W2:Y:S03]  /*4c20*/  SYNCS.PHASECHK.TRANS64.TRYWAIT P1, [UR20+0x88], R8 ;  /* 0x00008808ff0075a7 */ /* 0x000ea60008021114 */
[----:B------:R-:W-:Y:S01]  /*4c30*/  @!P2 IMAD.MOV.U32 R0, RZ, 0x400, R0 ;  /* 0x00000400ff00a824 */ /* 0x000fe200078e0000 */
[----:B-12---:R-:W-:Y:S06]  /*4c40*/  @!P1 BRA `(.L_x_69) ;  /* 0x0000005400009947 */ /* 0x006fec0003800000 */
.L_x_158:
[----:B------:R-:W-:Y:S01]  /*4c50*/  @!P2 R2UR UR4, R0 ;  /* 0x000000000004a2ca */ /* 0x000fe200000e0000 */
[----:B------:R-:W-:Y:S01]  /*4c60*/  VOTEU.ALL UP0, P2 ;  /* 0x0000000000ff7886 */ /* 0x000fe20001000000 */
[----:B-1----:R-:W-:Y:S04]  /*4c70*/  @!P2 IADD3 R2, P1, PT, R12, 0x680, RZ ;  /* 0x000006800c02a810 */ /* 0x002fe80007f3e0ff */
[----:B------:R-:W-:Y:S01]  /*4c80*/  @!P2 R2UR UR5, R2 ;  /* 0x000000000205a2ca */ /* 0x000fe200000e0000 */
[----:B------:R-:W-:Y:S01]  /*4c90*/  @!P2 IMAD.X R0, RZ, RZ, R13, P1 ;  /* 0x000000ffff00a224 */ /* 0x000fe200008e060d */
[----:B------:R-:W-:Y:S02]  /*4ca0*/  @!UP0 UIADD3 UR10, UPT, UPT, UR7, 0x20, URZ ;  /* 0x00000020070a8890 */ /* 0x000fe4000fffe0ff */
[----:B------:R-:W-:Y:S03]  /*4cb0*/  @!UP0 UIADD3 UR8, UPT, UPT, UR20, 0x2200, URZ ;  /* 0x0000220014088890 */ /* 0x000fe6000fffe0ff */
[----:B------:R-:W-:Y:S01]  /*4cc0*/  @!UP0 UPRMT UR6, UR4, 0x5410, URZ ;  /* 0x0000541004068896 */ /* 0x000fe200080000ff */
[----:B------:R-:W-:Y:S01]  /*4cd0*/  @!P2 R2UR UR4, R0 ;  /* 0x000000000004a2ca */ /* 0x000fe200000e0000 */
[----:B------:R-:W-:Y:S01]  /*4ce0*/  VOTEU.ALL UP0, P2 ;  /* 0x0000000000ff7886 */ /* 0x000fe20001000000 */
[----:B------:R-:W-:Y:S03]  /*4cf0*/  @!P2 IMAD.MOV.U32 R0, RZ, RZ, 0x2000 ;  /* 0x00002000ff00a424 */ /* 0x000fe600078e00ff */
[----:B------:R-:W-:Y:S01]  /*4d00*/  IMAD.U32 R14, RZ, RZ, UR5 ;  /* 0x00000005ff0e7e24 */ /* 0x000fe2000f8e00ff */
[----:B------:R-:W-:Y:S07]  /*4d10*/  @!UP0 UMOV UR9, UR36 ;  /* 0x0000002400098c82 */ /* 0x000fee0008000000 */
        /* <DEDUP_REMOVED lines=11> */
.L_x_160:
[----:B------:R-:W-:Y:S01]  /*4dd0*/  @!P2 R2UR UR4, R0 ;  /* 0x000000000004a2ca */ /* 0x000fe200000e0000 */
[----:B------:R-:W-:Y:S01]  /*4de0*/  VOTEU.ALL UP0, P2 ;  /* 0x0000000000ff7886 */ /* 0x000fe20001000000 */
[----:B-1----:R-:W-:Y:S02]  /*4df0*/  @!P2 IADD3 R2, P1, PT, R12, 0x680, RZ ;  /* 0x000006800c02a810 */ /* 0x002fe40007f3e0ff */
[----:B------:R-:W-:Y:S02]  /*4e00*/  @P0 SHF.R.U32.HI R4, RZ, 0x10, R5 ;  /* 0x00000010ff040819 */ /* 0x000fe40000011605 */
[----:B------:R-:W-:Y:S01]  /*4e10*/  @!P2 R2UR UR5, R2 ;  /* 0x000000000205a2ca */ /* 0x000fe200000e0000 */
[----:B------:R-:W-:Y:S01]  /*4e20*/  @!P2 IMAD.X R0, RZ, RZ, R13, P1 ;  /* 0x000000ffff00a224 */ /* 0x000fe200008e060d */
[----:B------:R-:W-:Y:S01]  /*4e30*/  @!UP0 UIADD3 UR10, UPT, UPT, UR7, 0x40, URZ ;  /* 0x00000040070a8890 */ /* 0x000fe2000fffe0ff */
[----:B------:R-:W-:Y:S01]  /*4e40*/  @P0 R2UR UR52, R4 ;  /* 0x00000000043402ca */ /* 0x000fe200000e0000 */
        /* <DEDUP_REMOVED lines=14> */
[----:B------:R-:W2:Y:S02]  /*4f30*/  SYNCS.PHASECHK.TRANS64.TRYWAIT P1, [UR20+0x98], R8 ;  /* 0x00009808ff0075a7 */ /* 0x000ea40008021114 */
[----:B-12---:R-:W-:Y:S05]  /*4f40*/  @!P1 BRA `(.L_x_71) ;  /* 0x0000005000709947 */ /* 0x006fea0003800000 */
.L_x_162:
[----:B-1----:R-:W-:Y:S01]  /*4f50*/  @!P2 IMAD.MOV.U32 R0, RZ, 0x20, RZ ;  /* 0x00000020ff00a824 */ /* 0x002fe200078e00ff */
[----:B------:R-:W-:Y:S01]  /*4f60*/  @!P2 IADD3 R2, P0, PT, R12, 0x680, RZ ;  /* 0x000006800c02a810 */ /* 0x000fe20007f1e0ff */
[----:B------:R-:W-:Y:S01]  /*4f70*/  VOTEU.ALL UP0, P2 ;  /* 0x0000000000ff7886 */ /* 0x000fe20001000000 */
[----:B------:R-:W-:Y:S01]  /*4f80*/  LOP3.LUT R10, R10, 0x1, RZ, 0x3c, !PT ;  /* 0x000000010a0a7812 */ /* 0x000fe200078e3cff */
[----:B------:R-:W-:Y:S01]  /*4f90*/  @!P2 IMAD.MOV.U32 R0, RZ, 0x400, R0 ;  /* 0x00000400ff00a824 */ /* 0x000fe200078e0000 */
[----:B------:R-:W-:Y:S01]  /*4fa0*/  @!P2 R2UR UR5, R2 ;  /* 0x000000000205a2ca */ /* 0x000fe200000e0000 */
[----:B------:R-:W-:Y:S01]  /*4fb0*/  UIADD3 UR24, UPT, UPT, UR15, UR46, URZ ;  /* 0x0000002e0f187290 */ /* 0x000fe2000fffe0ff */
[----:B------:R-:W-:Y:S01]  /*4fc0*/  LOP3.LUT R9, R9, 0x1, RZ, 0x3c, !PT ;  /* 0x0000000109097812 */ /* 0x000fe200078e3cff */
[----:B------:R-:W-:Y:S01]  /*4fd0*/  @!UP0 UIADD3 UR8, UPT, UPT, UR20, 0x6200, URZ ;  /* 0x0000620014088890 */ /* 0x000fe2000fffe0ff */
[----:B------:R-:W-:Y:S01]  /*4fe0*/  @!P2 R2UR UR4, R0 ;  /* 0x000000000004a2ca */ /* 0x000fe200000e0000 */
[----:B------:R-:W-:Y:S01]  /*4ff0*/  @!P2 IMAD.X R0, RZ, RZ, R13, P0 ;  /* 0x000000ffff00a224 */ /* 0x000fe200000e060d */
[----:B------:R-:W-:Y:S02]  /*5000*/  @!UP0 UIADD3 UR10, UPT, UPT, UR7, 0x60, URZ ;  /* 0x00000060070a8890 */ /* 0x000fe4000fffe0ff */
[----:B------:R-:W-:Y:S02]  /*5010*/  @!UP0 UIADD3 UR9, UPT, UPT, UR20, 0x78, URZ ;  /* 0x0000007814098890 */ /* 0x000fe4000fffe0ff */
[----:B------:R-:W-:Y:S02]  /*5020*/  UIADD3 UR51, UPT, UPT, UR16, UR45, URZ ;  /* 0x0000002d10337290 */ /* 0x000fe4000fffe0ff */
[----:B------:R-:W-:Y:S01]  /*5030*/  UPLOP3.LUT UP4, UPT, UPT, UPT, UPT, 0x80, 0x8 ;  /* 0x000000000008789c */ /* 0x000fe20003f8f070 */
[----:B------:R-:W-:Y:S04]  /*5040*/  IMAD.U32 R4, RZ, RZ, UR5 ;  /* 0x00000005ff047e24 */ /* 0x000fe8000f8e00ff */
[----:B------:R-:W-:Y:S01]  /*5050*/  @!UP0 UPRMT UR6, UR4, 0x5410, URZ ;  /* 0x0000541004068896 */ /* 0x000fe200080000ff */
[----:B------:R-:W-:Y:S01]  /*5060*/  @!P2 R2UR UR4, R0 ;  /* 0x000000000004a2ca */ /* 0x000fe200000e0000 */
[----:B------:R-:W-:Y:S11]  /*5070*/  VOTEU.ALL UP0, P2 ;  /* 0x0000000000ff7886 */ /* 0x000ff60001000000 */
[----:B------:R-:W-:Y:S01]  /*5080*/  @!UPT UIADD3 URZ, UPT, UPT, URZ, URZ, URZ ;  /* 0x000000fffffff290 */ /* 0x000fe2000fffe0ff */
[----:B------:R-:W-:Y:S01]  /*5090*/  IMAD.U32 R5, RZ, RZ, UR4 ;  /* 0x00000004ff057e24 */ /* 0x000fe2000f8e00ff */
[----:B------:R-:W-:Y:S04]  /*50a0*/  @!P2 R2UR UR4, R4 ;  /* 0x000000000404a2ca */ /* 0x000fe800000e0000 */
[----:B------:R-:W-:Y:S11]  /*50b0*/  @!P2 R2UR UR5, R5 ;  /* 0x000000000505a2ca */ /* 0x000ff600000e0000 */
[----:B------:R-:W-:Y:S02]  /*50c0*/  @!UPT UIADD3 URZ, UPT, UPT, URZ, URZ, URZ ;  /* 0x000000fffffff290 */ /* 0x000fe4000fffe0ff */
[----:B------:R1:W-:Y:S01]  /*50d0*/  @!UP0 UTMALDG.5D.IM2COL [UR8], [UR4], UR6 ;  /* 0x00000008040083b4 */ /* 0x0003e20008060006 */
[----:B------:R1:W-:Y:S01]  /*50e0*/  @!P2 SYNCS.ARRIVE.TRANS64.RED.A0TR RZ, [UR20+0x78], R3 ;  /* 0x00007803ffffa9a7 */ /* 0x0003e20008300414 */
[----:B------:R-:W-:Y:S01]  /*50f0*/  SYNCS.ARRIVE.TRANS64.RED.A1T0 RZ, [UR48], RZ ;  /* 0x000000ffffff79a7 */ /* 0x000fe20008100430 */
[----:B------:R-:W-:Y:S05]  /*5100*/  BRA.U UP2, `(.L_x_72) ;  /* 0xfffffff1021c7547 */ /* 0x000fea000b83ffff */
[----:B------:R-:W-:-:S04]  /*5110*/  SHF.L.U32 R2, R10, 0x1f, RZ ;  /* 0x0000001f0a027819 */ /* 0x000fc800000006ff */
[----:B------:R-:W2:Y:S02]  /*5120*/  SYNCS.PHASECHK.TRANS64.TRYWAIT P0, [UR20+0x80], R2 ;  /* 0x00008002ff0075a7 */ /* 0x000ea40008001114 */
[----:B--2---:R-:W-:Y:S05]  /*5130*/  @!P0 BRA `(.L_x_73) ;  /* 0x00000050000c8947 */ /* 0x004fea0003800000 */
.L_x_164:
[----:B------:R-:W3:Y:S02]  /*5140*/  SYNCS.PHASECHK.TRANS64.TRYWAIT P0, [UR20+0x88], R2 ;  /* 0x00008802ff0075a7 */ /* 0x000ee40008001114 */
[----:B---3--:R-:W-:Y:S05]  /*5150*/  @!P0 BRA `(.L_x_74) ;  /* 0x00000050001c8947 */ /* 0x008fea0003800000 */
.L_x_166:
[----:B------:R-:W3:Y:S02]  /*5160*/  SYNCS.PHASECHK.TRANS64.TRYWAIT P0, [UR20+0x90], R2 ;  /* 0x00009002ff0075a7 */ /* 0x000ee40008001114 */
[----:B---3--:R-:W-:Y:S05]  /*5170*/  @!P0 BRA `(.L_x_75) ;  /* 0x00000050002c8947 */ /* 0x008fea0003800000 */
.L_x_168:
[----:B--2---:R-:W-:-:S07]  /*5180*/  MOV R0, UR20 ;  /* 0x0000001400007c02 */ /* 0x004fce0008000f00 */
.L_x_76:
[----:B--2---:R-:W-:-:S04]  /*5190*/  SHF.L.U32 R2, R10, 0x1f, RZ ;  /* 0x0000001f0a027819 */ /* 0x004fc800000006ff */
[----:B------:R2:W3:Y:S03]  /*51a0*/  SYNCS.PHASECHK.TRANS64.TRYWAIT P0, [R0+URZ+0x98], R2 ;  /* 0x00009802000075a7 */ /* 0x0004e600080011ff */
[----:B---3--:R-:W-:Y:S05]  /*51b0*/  @!P0 NANOSLEEP.SYNCS 0x989680 ;  /* 0x009896800000895d */ /* 0x008fea0003900000 */
[----:B------:R-:W3:Y:S02]  /*51c0*/  @!P0 SYNCS.PHASECHK.TRANS64 P0, [R0+URZ+0x98], R2 ;  /* 0x00009802000085a7 */ /* 0x000ee400080010ff */
[----:B-1-3--:R-:W-:Y:S05]  /*51d0*/  @P0 EXIT ;  /* 0x000000000000094d */ /* 0x00afea0003800000 */
[----:B------:R-:W-:Y:S05]  /*51e0*/  BRA `(.L_x_76) ;  /* 0xfffffffc00e87947 */ /* 0x000fea000383ffff */
.L_x_61:
[----:B------:R-:W-:-:S06]  /*51f0*/  UISETP.GE.AND UP0, UPT, UR18, 0x4, UPT ;  /* 0x000000041200788c */ /* 0x000fcc000bf06270 */
[----:B------:R-:W-:-:S13]  /*5200*/  PLOP3.LUT P0, PT, PT, PT, UP0, 0x80, 0x8 ;  /* 0x000000000008781c */ /* 0x000fda0003f0f008 */
[----:B-1----:R-:W-:Y:S05]  /*5210*/  @!P0 EXIT ;  /* 0x000000000000894d */ /* 0x002fea0003800000 */
[----:B------:R-:W1:Y:S08]  /*5220*/  S2UR UR4, SR_CgaCtaId ;  /* 0x00000000000479c3 */ /* 0x000e700000008800 */
[----:B------:R-:W-:Y:S01]  /*5230*/  BAR.SYNC.DEFER_BLOCKING 0x6, 0xa0 ;  /* 0x0182800000007b1d */ /* 0x000fe20000010000 */
[C---:B------:R-:W-:Y:S01]  /*5240*/  IMAD.SHL.U32 R0, R83.reuse, 0x20, RZ ;  /* 0x0000002053007824 */ /* 0x040fe200078e00ff */
[C---:B------:R-:W-:Y:S01]  /*5250*/  SHF.L.U32 R37, R83.reuse, 0x10, RZ ;  /* 0x0000001053257819 */ /* 0x040fe200000006ff */
[C---:B------:R-:W-:Y:S01]  /*5260*/  IMAD.SHL.U32 R82, R83.reuse, 0x4, RZ ;  /* 0x0000000453527824 */ /* 0x040fe200078e00ff */
[----:B------:R-:W-:Y:S01]  /*5270*/  LOP3.LUT R84, R83, 0x60, RZ, 0xc0, !PT ;  /* 0x0000006053547812 */ /* 0x000fe200078ec0ff */
[----:B------:R-:W-:Y:S01]  /*5280*/  HFMA2 R81, -RZ, RZ, 0, 5.9604644775390625e-08 ;  /* 0x00000001ff517431 */ /* 0x000fe200000001ff */
[----:B------:R-:W-:-:S02]  /*5290*/  UMOV UR49, 0x400 ;  /* 0x0000040000317882 */ /* 0x000fc40000000000 */
[----:B------:R-:W2:Y:S01]  /*52a0*/  LDC.64 R74, c[0x0][0x9b0] ;  /* 0x00026c00ff4a7b82 */ /* 0x000ea20000000a00 */
[----:B------:R-:W3:Y:S01]  /*52b0*/  LDCU.128 UR8, c[0x0][0xb80] ;  /* 0x00017000ff0877ac */ /* 0x000ee20008000c00 */
[----:B------:R-:W-:Y:S01]  /*52c0*/  LOP3.LUT R4, R0, 0xc0, RZ, 0xc0, !PT ;  /* 0x000000c000047812 */ /* 0x000fe200078ec0ff */
[----:B------:R-:W-:Y:S01]  /*52d0*/  HFMA2 R79, -RZ, RZ, 0, 0 ;  /* 0x00000000ff4f7431 */ /* 0x000fe200000001ff */
[C---:B------:R-:W-:Y:S01]  /*52e0*/  LOP3.LUT R95, R83.reuse, 0x2, RZ, 0xc0, !PT ;  /* 0x00000002535f7812 */ /* 0x040fe200078ec0ff */
[----:B------:R-:W-:Y:S01]  /*52f0*/  IMAD.MOV.U32 R80, RZ, RZ, RZ ;  /* 0x000000ffff507224 */ /* 0x000fe200078e00ff */
[----:B------:R-:W-:Y:S01]  /*5300*/  LOP3.LUT R82, R4, 0x18, R82, 0xf8, !PT ;  /* 0x0000001804527812 */ /* 0x000fe200078ef852 */
[----:B------:R-:W4:Y:S01]  /*5310*/  LDCU UR61, c[0x0][0x370] ;  /* 0x00006e00ff3d77ac */ /* 0x000f220008000800 */
[----:B------:R-:W2:Y:S01]  /*5320*/  LDC.64 R72, c[0x0][0x9a8] ;  /* 0x00026a00ff487b82 */ /* 0x000ea20000000a00 */
[----:B------:R-:W-:Y:S02]  /*5330*/  LOP3.LUT R83, R83, 0x4, RZ, 0xc0, !PT ;  /* 0x0000000453537812 */ /* 0x000fe400078ec0ff */
[----:B------:R-:W-:Y:S01]  /*5340*/  LOP3.LUT R82, R82, 0xf20, R0, 0xf8, !PT ;  /* 0x00000f2052527812 */ /* 0x000fe200078ef800 */
[----:B------:R-:W2:Y:S01]  /*5350*/  LDCU UR48, c[0x0][0xc0c] ;  /* 0x00018180ff3077ac */ /* 0x000ea20008000800 */
[----:B------:R-:W-:-:S02]  /*5360*/  MOV R36, RZ ;  /* 0x000000ff00247202 */ /* 0x000fc40000000f00 */
[----:B------:R-:W-:Y:S01]  /*5370*/  LOP3.LUT R37, R37, 0x600000, RZ, 0xc0, !PT ;  /* 0x0060000025257812 */ /* 0x000fe200078ec0ff */
[----:B-1----:R-:W-:Y:S01]  /*5380*/  ULEA UR49, UR4, UR49, 0x18 ;  /* 0x0000003104317291 */ /* 0x002fe2000f8ec0ff */
[----:B------:R-:W1:Y:S01]  /*5390*/  LDCU.64 UR4, c[0x0][0x990] ;  /* 0x00013200ff0477ac */ /* 0x000e620008000a00 */
[----:B---3--:R-:W-:Y:S01]  /*53a0*/  IMAD.U32 R92, RZ, RZ, UR8 ;  /* 0x00000008ff5c7e24 */ /* 0x008fe2000f8e00ff */
[----:B------:R-:W-:Y:S01]  /*53b0*/  MOV R90, UR10 ;  /* 0x0000000a005a7c02 */ /* 0x000fe20008000f00 */
[----:B------:R-:W-:Y:S01]  /*53c0*/  IMAD.U32 R91, RZ, RZ, UR9 ;  /* 0x00000009ff5b7e24 */ /* 0x000fe2000f8e00ff */
[----:B------:R-:W3:Y:S01]  /*53d0*/  LDCU UR38, c[0x0][0xc30] ;  /* 0x00018600ff2677ac */ /* 0x000ee20008000800 */
[----:B------:R-:W-:-:S03]  /*53e0*/  IMAD.U32 R89, RZ, RZ, UR11 ;  /* 0x0000000bff597e24 */ /* 0x000fc6000f8e00ff */
[----:B------:R-:W4:Y:S01]  /*53f0*/  LDS R2, [UR49+0x100] ;  /* 0x00010031ff027984 */ /* 0x000f220008000800 */
[----:B------:R-:W2:Y:S01]  /*5400*/  LDCU.64 UR54, c[0x0][0x988] ;  /* 0x00013100ff3677ac */ /* 0x000ea20008000a00 */
[----:B------:R-:W2:Y:S01]  /*5410*/  LDCU.64 UR46, c[0x0][0xc28] ;  /* 0x00018500ff2e77ac */ /* 0x000ea20008000a00 */
[----:B------:R-:W2:Y:S01]  /*5420*/  LDCU.128 UR56, c[0x0][0xc10] ;  /* 0x00018200ff3877ac */ /* 0x000ea20008000c00 */
[----:B-1----:R-:W-:Y:S01]  /*5430*/  IMAD.U32 R88, RZ, RZ, UR4 ;  /* 0x00000004ff587e24 */ /* 0x002fe2000f8e00ff */
[----:B------:R-:W-:Y:S01]  /*5440*/  UIADD3 UR4, UPT, UPT, UR49, 0x200, URZ ;  /* 0x0000020031047890 */ /* 0x000fe2000fffe0ff */
[----:B------:R-:W-:Y:S01]  /*5450*/  IMAD.U32 R87, RZ, RZ, UR5 ;  /* 0x00000005ff577e24 */ /* 0x000fe2000f8e00ff */
[----:B------:R-:W1:Y:S04]  /*5460*/  LDCU UR60, c[0x0][0x374] ;  /* 0x00006e80ff3c77ac */ /* 0x000e680008000800 */
[----:B------:R-:W-:Y:S01]  /*5470*/  IMAD.U32 R76, RZ, RZ, UR4 ;  /* 0x00000004ff4c7e24 */ /* 0x000fe2000f8e00ff */
[----:B------:R-:W-:Y:S01]  /*5480*/  UMOV UR53, URZ ;  /* 0x000000ff00357c82 */ /* 0x000fe20008000000 */
[----:B------:R-:W-:-:S02]  /*5490*/  UMOV UR50, URZ ;  /* 0x000000ff00327c82 */ /* 0x000fc40008000000 */
[----:B------:R-:W-:-:S04]  /*54a0*/  IMAD R82, R82, 0x2, R76 ;  /* 0x0000000252527824 */ /* 0x000fc800078e024c */
[--C-:B------:R-:W-:Y:S02]  /*54b0*/  IMAD R95, R95, -0x10, R82.reuse ;  /* 0xfffffff05f5f7824 */ /* 0x100fe400078e0252 */
[----:B------:R-:W-:Y:S01]  /*54c0*/  IMAD R94, R83, -0x10, R82 ;  /* 0xfffffff0535e7824 */ /* 0x000fe200078e0252 */
[C---:B----4-:R-:W-:Y:S02]  /*54d0*/  IADD3 R3, PT, PT, R2.reuse, 0x80, RZ ;  /* 0x0000008002037810 */ /* 0x050fe40007ffe0ff */
[----:B------:R-:W-:Y:S02]  /*54e0*/  LOP3.LUT R2, R2, 0xffff, RZ, 0xc0, !PT ;  /* 0x0000ffff02027812 */ /* 0x000fe400078ec0ff */
[----:B------:R-:W-:-:S05]  /*54f0*/  LOP3.LUT R3, R3, 0xffff, RZ, 0xc0, !PT ;  /* 0x0000ffff03037812 */ /* 0x000fca00078ec0ff */
[----:B-123--:R4:W-:Y:S02]  /*5500*/  STL.64 [R1], R2 ;  /* 0x0000000201007387 */ /* 0x00e9e40000100a00 */
.L_x_120:
[----:B----4-:R-:W-:Y:S04]  /*5510*/  SHF.L.U32 R2, R79, 0x1f, RZ ;  /* 0x0000001f4f027819 */ /* 0x010fe800000006ff */
[----:B-1----:R-:W1:Y:S02]  /*5520*/  SYNCS.PHASECHK.TRANS64.TRYWAIT P0, [UR49+0xb0], R2 ;  /* 0x0000b002ff0075a7 */ /* 0x002e640008001131 */
[----:B-12---:R-:W-:Y:S05]  /*5530*/  @!P0 BRA `(.L_x_77) ;  /* 0x0000004c00548947 */ /* 0x006fea0003800000 */
.L_x_170:
[----:B------:R-:W2:Y:S01]  /*5540*/  LDS.128 R4, [UR49+0xf0] ;  /* 0x0000f031ff047984 */ /* 0x000ea20008000c00 */
[----:B------:R-:W-:Y:S01]  /*5550*/  UIADD3 UR4, UPT, UPT, UR49, 0xb8, URZ ;  /* 0x000000b831047890 */ /* 0x000fe2000fffe0ff */
[----:B-1----:R-:W-:Y:S01]  /*5560*/  IMAD R2, R36, 0x4, R1 ;  /* 0x0000000424027824 */ /* 0x002fe200078e0201 */
[----:B------:R-:W-:Y:S01]  /*5570*/  UISETP.GE.AND UP0, UPT, UR39, 0x1, UPT ;  /* 0x000000012700788c */ /* 0x000fe2000bf06270 */
[----:B------:R-:W-:Y:S01]  /*5580*/  @!PT LDS RZ, [RZ] ;  /* 0x00000000fffff984 */ /* 0x000fe20000000800 */
[----:B------:R-:W-:Y:S01]  /*5590*/  @!PT LDS RZ, [RZ] ;  /* 0x00000000fffff984 */ /* 0x000fe20000000800 */
[----:B------:R-:W-:Y:S01]  /*55a0*/  @!PT LDS RZ, [RZ] ;  /* 0x00000000fffff984 */ /* 0x000fe20000000800 */
[----:B------:R-:W-:Y:S01]  /*55b0*/  @!PT LDS RZ, [RZ] ;  /* 0x00000000fffff984 */ /* 0x000fe20000000800 */
[----:B------:R1:W-:Y:S06]  /*55c0*/  MEMBAR.ALL.CTA ;  /* 0x0000000000007992 */ /* 0x0003ec0000008000 */
[----:B-1----:R-:W1:Y:S01]  /*55d0*/  FENCE.VIEW.ASYNC.S ;  /* 0x00000000000073c6 */ /* 0x002e620000000000 */
[----:B------:R-:W-:Y:S09]  /*55e0*/  UPRMT UR4, URZ, 0x654, UR4 ;  /* 0x00000654ff047896 */ /* 0x000ff20008000004 */
[----:B-1----:R-:W-:Y:S01]  /*55f0*/  SYNCS.ARRIVE.TRANS64.RED.A1T0 RZ, [UR4], RZ ;  /* 0x000000ffffff79a7 */ /* 0x002fe20008100404 */
[----:B------:R-:W5:Y:S01]  /*5600*/  LDL R2, [R2] ;  /* 0x0000000002027983 */ /* 0x000f620000100800 */
[----:B--2---:R-:W-:Y:S11]  /*5610*/  LOP3.LUT P0, RZ, R6, 0x1, RZ, 0xc0, !PT ;  /* 0x0000000106ff7812 */ /* 0x004ff6000780c0ff */
[----:B------:R-:W-:Y:S02]  /*5620*/  @!UPT UIADD3 URZ, UPT, UPT, URZ, URZ, URZ ;  /* 0x000000fffffff290 */ /* 0x000fe4000fffe0ff */
[----:B------:R-:W-:Y:S01]  /*5630*/  VOTEU.ANY UP1, P0 ;  /* 0x0000000000ff7886 */ /* 0x000fe20000020100 */
[----:B------:R-:W-:Y:S01]  /*5640*/  PLOP3.LUT P0, PT, PT, PT, UP1, 0x80, 0x8 ;  /* 0x000000000008781c */ /* 0x000fe20003f0f018 */
[----:B------:R-:W-:Y:S11]  /*5650*/  UP2UR UR62, UPR, URZ, 0x2 ;  /* 0x00000002ff3e7883 */ /* 0x000ff60008000000 */
[----:B------:R-:W-:Y:S01]  /*5660*/  @!UPT UIADD3 URZ, UPT, UPT, URZ, URZ, URZ ;  /* 0x000000fffffff290 */ /* 0x000fe2000fffe0ff */
[----:B------:R-:W-:Y:S02]  /*5670*/  @P0 MOV R3, R4 ;  /* 0x0000000400030202 */ /* 0x000fe40000000f00 */
[----:B------:R-:W-:Y:S02]  /*5680*/  @P0 LOP3.LUT R0, R5, 0xffff, RZ, 0xc0, !PT ;  /* 0x0000ffff05000812 */ /* 0x000fe400078ec0ff */
[----:B------:R-:W-:Y:S02]  /*5690*/  @P0 R2UR UR5, R3 ;  /* 0x00000000030502ca */ /* 0x000fe400000e0000 */
[----:B------:R-:W-:Y:S11]  /*56a0*/  @P0 R2UR UR4, R0 ;  /* 0x00000000000402ca */ /* 0x000ff600000e0000 */
[----:B------:R-:W-:Y:S02]  /*56b0*/  @UP1 UMOV UR37, UR5 ;  /* 0x0000000500251c82 */ /* 0x000fe40008000000 */
[----:B------:R-:W-:Y:S01]  /*56c0*/  @UP1 UMOV UR36, UR4 ;  /* 0x0000000400241c82 */ /* 0x000fe20008000000 */
[----:B------:R-:W-:Y:S05]  /*56d0*/  BRA.U !UP0, `(.L_x_78) ;  /* 0x0000000108cc7547 */ /* 0x000fea000b800000 */
[----:B------:R-:W1:Y:S01]  /*56e0*/  LDCU UR9, c[0x0][0xc20] ;  /* 0x00018400ff0977ac */ /* 0x000e620008000800 */
[----:B------:R-:W-:Y:S02]  /*56f0*/  UIMAD.WIDE.U32 UR4, UR60, UR59, URZ ;  /* 0x0000003b3c0472a5 */ /* 0x000fe4000f8e00ff */
[----:B------:R-:W-:Y:S02]  /*5700*/  UIMAD.WIDE.U32 UR6, UR61, UR56, URZ ;  /* 0x000000383d0672a5 */ /* 0x000fe4000f8e00ff */
[----:B------:R-:W-:Y:S02]  /*5710*/  UIMAD.WIDE.U32 UR10, UR36, UR59, URZ ;  /* 0x0000003b240a72a5 */ /* 0x000fe4000f8e00ff */
[----:B------:R-:W-:Y:S02]  /*5720*/  UISETP.NE.AND UP0, UPT, UR58, 0x1, UPT ;  /* 0x000000013a00788c */ /* 0x000fe4000bf05270 */
[----:B------:R-:W-:Y:S02]  /*5730*/  UISETP.NE.AND UP1, UPT, UR48, 0x1, UPT ;  /* 0x000000013000788c */ /* 0x000fe4000bf25270 */
[----:B------:R-:W-:Y:S02]  /*5740*/  UISETP.NE.AND UP2, UPT, UR39, 0x1, UPT ;  /* 0x000000012700788c */ /* 0x000fe4000bf45270 */
[----:B------:R-:W-:Y:S01]  /*5750*/  UIMAD.WIDE.U32 UR12, UR37, UR56, URZ ;  /* 0x00000038250c72a5 */ /* 0x000fe2000f8e00ff */
[----:B------:R-:W-:Y:S01]  /*5760*/  UMOV UR4, UR5 ;  /* 0x0000000500047c82 */ /* 0x000fe20008000000 */
[----:B------:R-:W-:Y:S01]  /*5770*/  UMOV UR6, UR11 ;  /* 0x0000000b00067c82 */ /* 0x000fe20008000000 */
[----:B-1----:R-:W-:Y:S03]  /*5780*/  USHF.R.U32.HI UR8, URZ, UR9, UR4 ;  /* 0x00000009ff087299 */ /* 0x002fe60008011604 */
[----:B------:R-:W-:Y:S02]  /*5790*/  UMOV UR4, UR7 ;  /* 0x0000000700047c82 */ /* 0x000fe40008000000 */
[----:B------:R-:W-:Y:S02]  /*57a0*/  USHF.R.U32.HI UR5, URZ, UR57, UR4 ;  /* 0x00000039ff057299 */ /* 0x000fe40008011604 */
[----:B------:R-:W-:Y:S02]  /*57b0*/  USEL UR4, UR60, UR8, !UP0 ;  /* 0x000000083c047287 */ /* 0x000fe4000c000000 */
[----:B------:R-:W-:Y:S02]  /*57c0*/  USHF.R.U32.HI UR8, URZ, UR9, UR6 ;  /* 0x00000009ff087299 */ /* 0x000fe40008011606 */
[----:B------:R-:W-:Y:S02]  /*57d0*/  UIMAD.WIDE.U32 UR6, UR4, UR46, URZ ;  /* 0x0000002e040672a5 */ /* 0x000fe4000f8e00ff */
[----:B------:R-:W-:Y:S02]  /*57e0*/  USEL UR9, UR61, UR5, !UP1 ;  /* 0x000000053d097287 */ /* 0x000fe4000c800000 */
[----:B------:R-:W-:Y:S02]  /*57f0*/  USEL UR8, UR36, UR8, !UP0 ;  /* 0x0000000824087287 */ /* 0x000fe4000c000000 */
[----:B------:R-:W-:Y:S01]  /*5800*/  UIMAD.WIDE.U32 UR10, UR9, UR46, URZ ;  /* 0x0000002e090a72a5 */ /* 0x000fe2000f8e00ff */
[----:B------:R-:W-:Y:S01]  /*5810*/  UMOV UR6, UR7 ;  /* 0x0000000700067c82 */ /* 0x000fe20008000000 */
[----:B------:R-:W-:Y:S01]  /*5820*/  UMOV UR5, UR13 ;  /* 0x0000000d00057c82 */ /* 0x000fe20008000000 */
[----:B------:R-:W-:Y:S02]  /*5830*/  @UP2 USHF.R.U32.HI UR4, URZ, UR47, UR6 ;  /* 0x0000002fff042299 */ /* 0x000fe40008011606 */
[----:B------:R-:W-:Y:S02]  /*5840*/  USHF.R.U32.HI UR5, URZ, UR57, UR5 ;  /* 0x00000039ff057299 */ /* 0x000fe40008011605 */
[----:B------:R-:W-:Y:S02]  /*5850*/  UIMAD UR4, UR39, UR4, URZ ;  /* 0x00000004270472a4 */ /* 0x000fe4000f8e02ff */
[----:B------:R-:W-:Y:S02]  /*5860*/  USEL UR5, UR37, UR5, !UP1 ;  /* 0x0000000525057287 */ /* 0x000fe4000c800000 */
[----:B------:R-:W-:Y:S01]  /*5870*/  UISETP.GE.AND UP0, UPT, UR8, UR4, UPT ;  /* 0x000000040800728c */ /* 0x000fe2000bf06270 */
[----:B------:R-:W-:Y:S01]  /*5880*/  UMOV UR6, UR11 ;  /* 0x0000000b00067c82 */ /* 0x000fe20008000000 */
[----:B------:R-:W-:Y:S02]  /*5890*/  UIMAD.WIDE.U32 UR10, UR8, UR46, URZ ;  /* 0x0000002e080a72a5 */ /* 0x000fe4000f8e00ff */
[----:B------:R-:W-:Y:S04]  /*58a0*/  @UP2 USHF.R.U32.HI UR9, URZ, UR47, UR6 ;  /* 0x0000002fff092299 */ /* 0x000fe80008011606 */
[----:B------:R-:W-:Y:S01]  /*58b0*/  UIMAD UR6, UR39, UR9, URZ ;  /* 0x00000009270672a4 */ /* 0x000fe2000f8e02ff */
[----:B------:R-:W-:Y:S03]  /*58c0*/  UMOV UR4, UR11 ;  /* 0x0000000b00047c82 */ /* 0x000fe60008000000 */
[----:B------:R-:W-:Y:S02]  /*58d0*/  UISETP.GE.OR UP0, UPT, UR5, UR6, UP0 ;  /* 0x000000060500728c */ /* 0x000fe40008706670 */
[----:B------:R-:W-:Y:S02]  /*58e0*/  USHF.R.U32.HI UR4, URZ, UR47, UR4 ;  /* 0x0000002fff047299 */ /* 0x000fe40008011604 */
[----:B------:R-:W-:Y:S02]  /*58f0*/  UIMAD.WIDE.U32 UR6, UR5, UR46, URZ ;  /* 0x0000002e050672a5 */ /* 0x000fe4000f8e00ff */
[----:B------:R-:W-:Y:S02]  /*5900*/  USEL UR11, UR8, UR4, !UP2 ;  /* 0x00000004080b7287 */ /* 0x000fe4000d000000 */
[----:B------:R-:W-:Y:S02]  /*5910*/  UIADD3 UR6, UPT, UPT, -UR5, URZ, URZ ;  /* 0x000000ff05067290 */ /* 0x000fe4000fffe1ff */
[----:B------:R-:W-:Y:S02]  /*5920*/  UIADD3 UR10, UPT, UPT, -UR11, URZ, URZ ;  /* 0x000000ff0b0a7290 */ /* 0x000fe4000fffe1ff */
[----:B------:R-:W-:Y:S02]  /*5930*/  UIMAD UR6, UR48, UR6, UR37 ;  /* 0x00000006300672a4 */ /* 0x000fe4000f8e0225 */
[----:B------:R-:W-:Y:S01]  /*5940*/  UIMAD UR10, UR39, UR10, UR8 ;  /* 0x0000000a270a72a4 */ /* 0x000fe2000f8e0208 */
[----:B------:R-:W-:Y:S01]  /*5950*/  @!UP0 UMOV UR4, UR7 ;  /* 0x0000000700048c82 */ /* 0x000fe20008000000 */
[----:B------:R-:W-:Y:S02]  /*5960*/  UIADD3 UR7, UPT, UPT, -UR8, URZ, URZ ;  /* 0x000000ff08077290 */ /* 0x000fe4000fffe1ff */
[----:B------:R-:W-:Y:S04]  /*5970*/  @!UP0 USHF.R.U32.HI UR4, URZ, UR47, UR4 ;  /* 0x0000002fff048299 */ /* 0x000fe80008011604 */
[----:B------:R-:W-:Y:S04]  /*5980*/  @!UP0 USEL UR4, UR5, UR4, !UP2 ;  /* 0x0000000405048287 */ /* 0x000fe8000d000000 */
[----:B------:R-:W-:Y:S02]  /*5990*/  @!UP0 UIMAD UR9, UR9, UR10, UR4 ;  /* 0x0000000a090982a4 */ /* 0x000fe4000f8e0204 */
[----:B------:R-:W-:Y:S02]  /*59a0*/  @!UP0 UIADD3 UR10, UPT, UPT, UR11, -UR4, URZ ;  /* 0x800000040b0a8290 */ /* 0x000fe4000fffe0ff */
[----:B------:R-:W-:Y:S02]  /*59b0*/  UIMAD UR4, UR58, UR7, UR36 ;  /* 0x000000073a0472a4 */ /* 0x000fe4000f8e0224 */
[----:B------:R-:W-:Y:S03]  /*59c0*/  @!UP0 UIMAD UR8, UR10, UR39, UR5 ;  /* 0x000000270a0882a4 */ /* 0x000fe6000f8e0205 */
[----:B------:R-:W-:Y:S02]  /*59d0*/  @!UP0 UMOV UR5, UR9 ;  /* 0x0000000900058c82 */ /* 0x000fe40008000000 */
[----:B------:R-:W-:Y:S02]  /*59e0*/  UIMAD UR37, UR5, UR48, UR6 ;  /* 0x00000030052572a4 */ /* 0x000fe4000f8e0206 */
[----:B------:R-:W-:Y:S11]  /*59f0*/  UIMAD UR36, UR8, UR58, UR4 ;  /* 0x0000003a082472a4 */ /* 0x000ff6000f8e0204 */
[----:B------:R-:W-:Y:S01]  /*5a00*/  @!UPT UIADD3 URZ, UPT, UPT, URZ, URZ, URZ ;  /* 0x000000fffffff290 */ /* 0x000fe2000fffe0ff */
.L_x_78:
[----:B------:R-:W-:Y:S01]  /*5a10*/  UISETP.NE.AND UP0, UPT, UR38, 0x1, UPT ;  /* 0x000000012600788c */ /* 0x000fe2000bf05270 */
[----:B------:R-:W-:Y:S01]  /*5a20*/  @P0 SHF.R.U32.HI R4, RZ, 0x10, R5 ;  /* 0x00000010ff040819 */ /* 0x000fe20000011605 */
[----:B------:R-:W-:Y:S01]  /*5a30*/  USHF.L.U32 UR41, UR24, 0x7, URZ ;  /* 0x0000000718297899 */ /* 0x000fe200080006ff */
[----:B------:R-:W-:Y:S02]  /*5a40*/  BSSY.RECONVERGENT B6, `(.L_x_79) ;  /* 0x0000034000067945 */ /* 0x000fe40003800200 */
[----:B------:R-:W-:Y:S02]  /*5a50*/  @P0 R2UR UR63, R4 ;  /* 0x00000000043f02ca */ /* 0x000fe400000e0000 */
[----:B------:R-:W-:Y:S04]  /*5a60*/  LOP3.LUT P0, RZ, R76, 0x1b0, RZ, 0xc0, !PT ;  /* 0x000001b04cff7812 */ /* 0x000fe8000780c0ff */
[----:B------:R-:W1:Y:S01]  /*5a70*/  @!UP0 LDCU.128 UR12, c[0x0][0xc10] ;  /* 0x00018200ff0c87ac */ /* 0x000e620008000c00 */
[----:B------:R-:W2:Y:S01]  /*5a80*/  @!UP0 LDCU UR5, c[0x0][0xc0c] ;  /* 0x00018180ff0587ac */ /* 0x000ea20008000800 */
[----:B------:R-:W3:Y:S01]  /*5a90*/  @!UP0 LDCU UR10, c[0x0][0xc20] ;  /* 0x00018400ff0a87ac */ /* 0x000ee20008000800 */
[----:B-1----:R-:W-:Y:S02]  /*5aa0*/  UIMAD.WIDE.U32 UR8, UR37, UR12, URZ ;  /* 0x0000000c250872a5 */ /* 0x002fe4000f8e00ff */
[----:B------:R-:W-:Y:S02]  /*5ab0*/  UIMAD.WIDE.U32 UR6, UR36, UR15, URZ ;  /* 0x0000000f240672a5 */ /* 0x000fe4000f8e00ff */
[----:B------:R-:W-:Y:S03]  /*5ac0*/  @!UP0 UISETP.NE.AND UP1, UPT, UR14, 0x1, UPT ;  /* 0x000000010e00888c */ /* 0x000fe6000bf25270 */
[----:B------:R-:W-:Y:S01]  /*5ad0*/  @!UP0 UMOV UR4, UR9 ;  /* 0x0000000900048c82 */ /* 0x000fe20008000000 */
[----:B--2---:R-:W-:Y:S02]  /*5ae0*/  @!UP0 UISETP.NE.AND UP2, UPT, UR5, 0x1, UPT ;  /* 0x000000010500888c */ /* 0x004fe4000bf45270 */
[----:B------:R-:W-:Y:S01]  /*5af0*/  @!UP0 USHF.R.U32.HI UR4, URZ, UR13, UR4 ;  /* 0x0000000dff048299 */ /* 0x000fe20008011604 */
[----:B------:R-:W-:Y:S02]  /*5b00*/  @!UP0 UMOV UR6, UR7 ;  /* 0x0000000700068c82 */ /* 0x000fe40008000000 */
[----:B---3--:R-:W-:Y:S02]  /*5b10*/  @!UP0 USHF.R.U32.HI UR6, URZ, UR10, UR6 ;  /* 0x0000000aff068299 */ /* 0x008fe40008011606 */
[----:B------:R-:W-:Y:S02]  /*5b20*/  @!UP0 USEL UR7, UR37, UR4, !UP2 ;  /* 0x0000000425078287 */ /* 0x000fe4000d000000 */
[----:B------:R-:W-:Y:S04]  /*5b30*/  @!UP0 USEL UR6, UR36, UR6, !UP1 ;  /* 0x0000000624068287 */ /* 0x000fe8000c800000 */
[----:B------:R-:W-:Y:S02]  /*5b40*/  @!UP0 UIADD3 UR4, UPT, UPT, -UR7, UR6, URZ ;  /* 0x0000000607048290 */ /* 0x000fe4000fffe1ff */
[----:B------:R-:W-:Y:S02]  /*5b50*/  @!UP0 UIADD3 UR6, UPT, UPT, UR7, -UR6, URZ ;  /* 0x8000000607068290 */ /* 0x000fe4000fffe0ff */
[----:B------:R-:W-:Y:S02]  /*5b60*/  @!UP0 UIMAD UR37, UR4, UR5, UR37 ;  /* 0x00000005042582a4 */ /* 0x000fe4000f8e0225 */
[----:B------:R-:W-:Y:S01]  /*5b70*/  @!UP0 UIMAD UR36, UR6, UR14, UR36 ;  /* 0x0000000e062482a4 */ /* 0x000fe2000f8e0224 */
[----:B------:R-:W-:Y:S11]  /*5b80*/  @!P0 BRA `(.L_x_80) ;  /* 0x00000000007c8947 */ /* 0x000ff60003800000 */
[----:B------:R-:W1:Y:S01]  /*5b90*/  LDCU.64 UR8, c[0x4][0x80] ;  /* 0x01001000ff0877ac */ /* 0x000e620008000a00 */
[----:B------:R-:W-:Y:S01]  /*5ba0*/  MOV R16, 0x0 ;  /* 0x0000000000107802 */ /* 0x000fe20000000f00 */
[----:B------:R-:W-:Y:S02]  /*5bb0*/  HFMA2 R12, -RZ, RZ, 0, 5.9604644775390625e-08 ;  /* 0x00000001ff0c7431 */ /* 0x000fe400000001ff */
[----:B------:R-:W-:Y:S01]  /*5bc0*/  IMAD.MOV.U32 R8, RZ, RZ, 0x70 ;  /* 0x00000070ff087424 */ /* 0x000fe200078e00ff */
[----:B------:R2:W3:Y:S01]  /*5bd0*/  LDC.64 R14, c[0x4][R16] ;  /* 0x01000000100e7b82 */ /* 0x0004e20000000a00 */
[----:B------:R-:W4:Y:S01]  /*5be0*/  LDCU.64 UR6, c[0x4][0x88] ;  /* 0x01001100ff0677ac */ /* 0x000f220008000a00 */
[----:B------:R-:W-:Y:S01]  /*5bf0*/  IMAD.MOV.U32 R13, RZ, RZ, RZ ;  /* 0x000000ffff0d7224 */ /* 0x000fe200078e00ff */
[----:B------:R-:W2:Y:S01]  /*5c00*/  LDCU.64 UR4, c[0x4][0x8] ;  /* 0x01000100ff0477ac */ /* 0x000ea20008000a00 */
[----:B-1----:R-:W-:Y:S01]  /*5c10*/  MOV R5, UR9 ;  /* 0x0000000900057c02 */ /* 0x002fe20008000f00 */
[----:B------:R-:W-:Y:S01]  /*5c20*/  IMAD.U32 R4, RZ, RZ, UR8 ;  /* 0x00000008ff047e24 */ /* 0x000fe2000f8e00ff */
[----:B----4-:R-:W-:Y:S01]  /*5c30*/  MOV R7, UR7 ;  /* 0x0000000700077c02 */ /* 0x010fe20008000f00 */
[----:B------:R-:W-:Y:S01]  /*5c40*/  IMAD.U32 R6, RZ, RZ, UR6 ;  /* 0x00000006ff067e24 */ /* 0x000fe2000f8e00ff */
[----:B--2---:R-:W-:Y:S01]  /*5c50*/  MOV R11, UR5 ;  /* 0x00000005000b7c02 */ /* 0x004fe20008000f00 */
[----:B------:R-:W-:Y:S02]  /*5c60*/  IMAD.U32 R10, RZ, RZ, UR4 ;  /* 0x00000004ff0a7e24 */ /* 0x000fe4000f8e00ff */
[----:B------:R-:W-:Y:S07]  /*5c70*/  LEPC R20, `(.L_x_81) ;  /* 0x000000001014794e */ /* 0x000fee0000000000 */
[----:B---3-5:R-:W-:Y:S05]  /*5c80*/  CALL.ABS.NOINC R14 ;  /* 0x000000000e007343 */ /* 0x028fea0003c00000 */
.L_x_81:
[----:B------:R-:W1:Y:S01]  /*5c90*/  LDCU.64 UR8, c[0x4][0x80] ;  /* 0x01001000ff0877ac */ /* 0x000e620008000a00 */
[----:B------:R-:W2:Y:S01]  /*5ca0*/  LDC.64 R16, c[0x4][R16] ;  /* 0x0100000010107b82 */ /* 0x000ea20000000a00 */
[----:B------:R-:W-:Y:S02]  /*5cb0*/  HFMA2 R12, -RZ, RZ, 0, 5.9604644775390625e-08 ;  /* 0x00000001ff0c7431 */ /* 0x000fe400000001ff */
[----:B------:R-:W-:Y:S02]  /*5cc0*/  IMAD.MOV.U32 R8, RZ, RZ, 0x70 ;  /* 0x00000070ff087424 */ /* 0x000fe400078e00ff */
[----:B------:R-:W-:Y:S01]  /*5cd0*/  IMAD.MOV.U32 R13, RZ, RZ, RZ ;  /* 0x000000ffff0d7224 */ /* 0x000fe200078e00ff */
[----:B------:R-:W3:Y:S01]  /*5ce0*/  LDCU.64 UR6, c[0x4][0x88] ;  /* 0x01001100ff0677ac */ /* 0x000ee20008000a00 */
[----:B------:R-:W4:Y:S01]  /*5cf0*/  LDCU.64 UR4, c[0x4][0x8] ;  /* 0x01000100ff0477ac */ /* 0x000f220008000a00 */
[----:B-1----:R-:W-:Y:S02]  /*5d00*/  MOV R4, UR8 ;  /* 0x0000000800047c02 */ /* 0x002fe40008000f00 */
[----:B------:R-:W-:Y:S02]  /*5d10*/  MOV R5, UR9 ;  /* 0x0000000900057c02 */ /* 0x000fe40008000f00 */
[----:B---3--:R-:W-:Y:S01]  /*5d20*/  MOV R7, UR7 ;  /* 0x0000000700077c02 */ /* 0x008fe20008000f00 */
[----:B------:R-:W-:Y:S01]  /*5d30*/  IMAD.U32 R6, RZ, RZ, UR6 ;  /* 0x00000006ff067e24 */ /* 0x000fe2000f8e00ff */
[----:B----4-:R-:W-:Y:S01]  /*5d40*/  MOV R11, UR5 ;  /* 0x00000005000b7c02 */ /* 0x010fe20008000f00 */
[----:B------:R-:W-:Y:S02]  /*5d50*/  IMAD.U32 R10, RZ, RZ, UR4 ;  /* 0x00000004ff0a7e24 */ /* 0x000fe4000f8e00ff */
[----:B------:R-:W-:Y:S07]  /*5d60*/  LEPC R20, `(.L_x_80) ;  /* 0x000000001014794e */ /* 0x000fee0000000000 */
[----:B--2---:R-:W-:Y:S05]  /*5d70*/  CALL.ABS.NOINC R16 ;  /* 0x0000000010007343 */ /* 0x004fea0003c00000 */
.L_x_80:
[----:B------:R-:W-:Y:S05]  /*5d80*/  BSYNC.RECONVERGENT B6 ;  /* 0x0000000000067941 */ /* 0x000fea0003800200 */
.L_x_79:
[----:B------:R-:W-:Y:S02]  /*5d90*/  R2UR UR6, R93 ;  /* 0x000000005d0672ca */ /* 0x000fe400000e0000 */
[----:B------:R-:W-:Y:S02]  /*5da0*/  R2UR UR5, R88 ;  /* 0x00000000580572ca */ /* 0x000fe400000e0000 */
[----:B------:R-:W-:Y:S02]  /*5db0*/  R2UR UR4, R87 ;  /* 0x00000000570472ca */ /* 0x000fe400000e0000 */
[----:B------:R-:W-:Y:S02]  /*5dc0*/  ISETP.NE.U32.AND P4, PT, R74, RZ, PT ;  /* 0x000000ff4a00720c */ /* 0x000fe40003f85070 */
[----:B------:R-:W-:Y:S02]  /*5dd0*/  ISETP.NE.U32.AND P2, PT, RZ, UR54, PT ;  /* 0x00000036ff007c0c */ /* 0x000fe4000bf45070 */
[----:B------:R-:W-:Y:S02]  /*5de0*/  ISETP.NE.AND.EX P4, PT, R75, RZ, PT, P4 ;  /* 0x000000ff4b00720c */ /* 0x000fe40003f85340 */
[----:B------:R-:W-:Y:S01]  /*5df0*/  ISETP.NE.AND.EX P2, PT, RZ, UR55, PT, P2 ;  /* 0x00000037ff007c0c */ /* 0x000fe2000bf45320 */
[----:B------:R-:W-:Y:S02]  /*5e00*/  UISETP.NE.AND UP2, UPT, UR6, URZ, UPT ;  /* 0x000000ff0600728c */ /* 0x000fe4000bf45270 */
[----:B------:R-:W-:Y:S04]  /*5e10*/  UISETP.NE.U32.AND UP0, UPT, UR5, URZ, UPT ;  /* 0x000000ff0500728c */ /* 0x000fe8000bf05070 */
[----:B------:R-:W-:Y:S01]  /*5e20*/  UISETP.NE.AND.EX UP1, UPT, UR4, URZ, UPT, UP0 ;  /* 0x000000ff0400728c */ /* 0x000fe2000bf25300 */
[----:B------:R-:W-:Y:S01]  /*5e30*/  PLOP3.LUT P1, PT, PT, PT, UP2, 0x80, 0x8 ;  /* 0x000000000008781c */ /* 0x000fe20003f2f028 */
[----:B------:R-:W-:Y:S03]  /*5e40*/  UPLOP3.LUT UP0, UPT, UPT, UPT, UPT, 0x40, 0x4 ;  /* 0x000000000004789c */ /* 0x000fe60003f0e870 */
[----:B------:R-:W-:Y:S06]  /*5e50*/  @UP2 UPLOP3.LUT UP0, UPT, UPT, UPT, UP1, 0x80, 0x8 ;  /* 0x000000000008289c */ /* 0x000fec0003f0f010 */
[----:B------:R-:W-:Y:S01]  /*5e60*/  PLOP3.LUT P0, PT, PT, PT, UP0, 0x80, 0x8 ;  /* 0x000000000008781c */ /* 0x000fe20003f0f008 */
[----:B------:R-:W-:Y:S01]  /*5e70*/  @!UPT UIADD3 URZ, UPT, UPT, URZ, URZ, URZ ;  /* 0x000000fffffff290 */ /* 0x000fe2000fffe0ff */
[----:B------:R-:W-:Y:S11]  /*5e80*/  BRA.U !UP1, `(.L_x_82) ;  /* 0x0000000109407547 */ /* 0x000ff6000b800000 */
[----:B------:R-:W-:Y:S01]  /*5e90*/  UISETP.NE.U32.AND UP0, UPT, UR54, URZ, UPT ;  /* 0x000000ff3600728c */ /* 0x000fe2000bf05070 */
[----:B------:R-:W-:Y:S01]  /*5ea0*/  R2UR UR6, R88 ;  /* 0x00000000580672ca */ /* 0x000fe200000e0000 */
[----:B------:R-:W1:Y:S01]  /*5eb0*/  LDCU.64 UR8, c[0x0][0x358] ;  /* 0x00006b00ff0877ac */ /* 0x000e620008000a00 */
[----:B------:R-:W-:Y:S02]  /*5ec0*/  HFMA2 R85, -RZ, RZ, 0, 5.9604644775390625e-08 ;  /* 0x00000001ff557431 */ /* 0x000fe400000001ff */
[----:B------:R-:W-:Y:S01]  /*5ed0*/  IMAD.MOV.U32 R0, RZ, RZ, 0x1 ;  /* 0x00000001ff007424 */ /* 0x000fe200078e00ff */
[----:B------:R-:W-:Y:S06]  /*5ee0*/  UISETP.NE.AND.EX UP0, UPT, UR55, URZ, UPT, UP0 ;  /* 0x000000ff3700728c */ /* 0x000fec000bf05300 */
[----:B------:R-:W-:Y:S05]  /*5ef0*/  PLOP3.LUT P3, PT, PT, PT, UP0, 0x80, 0x8 ;  /* 0x000000000008781c */ /* 0x000fea0003f6f008 */
[----:B------:R-:W2:Y:S01]  /*5f00*/  @UP0 LDCU.64 UR4, c[0x0][0x988] ;  /* 0x00013100ff0407ac */ /* 0x000ea20008000a00 */
[----:B------:R-:W-:Y:S07]  /*5f10*/  @UP0 UIMAD UR6, UR52, UR6, URZ ;  /* 0x00000006340602a4 */ /* 0x000fee000f8e02ff */
[----:B------:R-:W-:Y:S01]  /*5f20*/  @!P3 PRMT R85, R0, 0x7610, R85 ;  /* 0x000076100055b816 */ /* 0x000fe20000000055 */
[----:B--2---:R-:W-:Y:S06]  /*5f30*/  @UP0 UIMAD.WIDE UR4, UR6, 0x4, UR4 ;  /* 0x00000004060408a5 */ /* 0x004fec000f8e0204 */
[----:B------:R-:W-:Y:S02]  /*5f40*/  IMAD.U32 R4, RZ, RZ, UR4 ;  /* 0x00000004ff047e24 */ /* 0x000fe4000f8e00ff */
[----:B------:R-:W-:Y:S03]  /*5f50*/  IMAD.U32 R5, RZ, RZ, UR5 ;  /* 0x00000005ff057e24 */ /* 0x000fe6000f8e00ff */
[----:B------:R-:W2:Y:S02]  /*5f60*/  @!UP0 LDCU UR4, c[0x0][0x980] ;  /* 0x00013000ff0487ac */ /* 0x000ea40008000800 */
[----:B-1---5:R1:W5:Y:S02]  /*5f70*/  @P3 LDG.E R41, desc[UR8][R4.64] ;  /* 0x0000000804293981 */ /* 0x022364000c1e1900 */
[----:B-12---:R-:W-:Y:S02]  /*5f80*/  @!P3 MOV R41, UR4 ;  /* 0x000000040029bc02 */ /* 0x006fe40008000f00 */
.L_x_82:
[----:B------:R-:W-:Y:S05]  /*5f90*/  @!P4 BRA `(.L_x_83) ;  /* 0x000000000024c947 */ /* 0x000fea0003800000 */
[----:B------:R-:W-:Y:S01]  /*5fa0*/  ISETP.NE.U32.AND P3, PT, R72, RZ, PT ;  /* 0x000000ff4800720c */ /* 0x000fe20003f65070 */
[----:B------:R-:W1:Y:S03]  /*5fb0*/  LDCU.64 UR4, c[0x0][0x358] ;  /* 0x00006b00ff0477ac */ /* 0x000e660008000a00 */
[----:B------:R-:W-:Y:S11]  /*5fc0*/  ISETP.NE.AND.EX P3, PT, R73, RZ, PT, P3 ;  /* 0x000000ff4900720c */ /* 0x000ff60003f65330 */
[----:B------:R-:W-:Y:S02]  /*5fd0*/  @!UPT UIADD3 URZ, UPT, UPT, URZ, URZ, URZ ;  /* 0x000000fffffff290 */ /* 0x000fe4000fffe0ff */
[----:B------:R-:W2:Y:S01]  /*5fe0*/  @P3 LDC.64 R4, c[0x0][0x9a8] ;  /* 0x00026a00ff043b82 */ /* 0x000ea20000000a00 */
[----:B------:R-:W-:Y:S04]  /*5ff0*/  @P3 IMAD R0, R74, UR52, RZ ;  /* 0x000000344a003c24 */ /* 0x000fe8000f8e02ff */
[----:B--2---:R-:W-:Y:S05]  /*6000*/  @P3 IMAD.WIDE R4, R0, 0x4, R4 ;  /* 0x0000000400043825 */ /* 0x004fea00078e0204 */
[----:B-1---5:R1:W5:Y:S02]  /*6010*/  @P3 LDG.E R38, desc[UR4][R4.64] ;  /* 0x0000000404263981 */ /* 0x022364000c1e1900 */
[----:B-1----:R-:W2:Y:S02]  /*6020*/  @!P3 LDC R38, c[0x0][0x9a0] ;  /* 0x00026800ff26bb82 */ /* 0x002ea40000000800 */
.L_x_83:
[----:B-----5:R-:W-:Y:S01]  /*6030*/  FSETP.NEU.AND P3, PT, R41, RZ, PT ;  /* 0x000000ff2900720b */ /* 0x020fe20003f6d000 */
[----:B------:R-:W1:Y:S01]  /*6040*/  LDCU.128 UR12, c[0x0][0xb90] ;  /* 0x00017200ff0c77ac */ /* 0x000e620008000c00 */
[----:B------:R-:W-:Y:S01]  /*6050*/  SEL R3, RZ, 0xffffffff, P2 ;  /* 0xffffffffff037807 */ /* 0x000fe20001000000 */
[----:B------:R-:W-:Y:S01]  /*6060*/  BSSY B1, `(.L_x_84) ;  /* 0x0000057000017945 */ /* 0x000fe20003800000 */
[----:B------:R-:W-:Y:S01]  /*6070*/  @P1 LOP3.LUT P2, RZ, R85, 0xff, RZ, 0xc0, !PT ;  /* 0x000000ff55ff1812 */ /* 0x000fe2000784c0ff */
[----:B------:R-:W-:Y:S01]  /*6080*/  IMAD.MOV.U32 R58, RZ, RZ, 0x1 ;  /* 0x00000001ff3a7424 */ /* 0x000fe200078e00ff */
[----:B------:R-:W-:Y:S01]  /*6090*/  @P1 SEL R0, RZ, 0xffffffff, P3 ;  /* 0xffffffffff001807 */ /* 0x000fe20001800000 */
[----:B------:R-:W-:Y:S01]  /*60a0*/  IMAD.IADD R39, R37, 0x1, R2 ;  /* 0x0000000125277824 */ /* 0x000fe200078e0202 */
[----:B------:R-:W-:Y:S01]  /*60b0*/  LOP3.LUT R81, R81, 0x1, RZ, 0x3c, !PT ;  /* 0x0000000151517812 */ /* 0x000fe200078e3cff */
[----:B------:R-:W3:Y:S01]  /*60c0*/  LDCU UR11, c[0x0][0xba0] ;  /* 0x00017400ff0b77ac */ /* 0x000ee20008000800 */
[----:B------:R-:W-:Y:S01]  /*60d0*/  @P0 SEL R0, R3, R0, !P2 ;  /* 0x0000000003000207 */ /* 0x000fe20005000000 */
[----:B------:R-:W-:Y:S01]  /*60e0*/  IMAD R102, R83, -0x10, R95 ;  /* 0xfffffff053667824 */ /* 0x000fe200078e025f */
[----:B------:R-:W-:Y:S01]  /*60f0*/  LEA R56, R36, UR49, 0x3 ;  /* 0x0000003124387c11 */ /* 0x000fe2000f8e18ff */
[----:B------:R-:W-:Y:S01]  /*6100*/  USHF.L.U32 UR8, UR51, 0x7, URZ ;  /* 0x0000000733087899 */ /* 0x000fe200080006ff */
[----:B------:R-:W-:Y:S01]  /*6110*/  @P1 LOP3.LUT R0, R0, 0x1, RZ, 0xc0, !PT ;  /* 0x0000000100001812 */ /* 0x000fe200078ec0ff */
[----:B------:R-:W-:Y:S01]  /*6120*/  IMAD.MOV.U32 R57, RZ, RZ, RZ ;  /* 0x000000ffff397224 */ /* 0x000fe200078e00ff */
[----:B------:R-:W-:Y:S02]  /*6130*/  R2UR UR4, R91 ;  /* 0x000000005b0472ca */ /* 0x000fe400000e0000 */
[----:B------:R-:W-:Y:S02]  /*6140*/  CS2R R70, SRZ ;  /* 0x0000000000467805 */ /* 0x000fe4000001ff00 */
[----:B------:R-:W-:Y:S01]  /*6150*/  ISETP.NE.U32.OR P5, PT, R0, 0x1, !P1 ;  /* 0x000000010000780c */ /* 0x000fe20004fa5470 */
[----:B------:R-:W-:Y:S01]  /*6160*/  IMAD.U32 R99, RZ, RZ, UR8 ;  /* 0x00000008ff637e24 */ /* 0x000fe2000f8e00ff */
[----:B------:R-:W-:Y:S02]  /*6170*/  R2UR UR6, R90 ;  /* 0x000000005a0672ca */ /* 0x000fe400000e0000 */
[----:B------:R-:W-:Y:S02]  /*6180*/  CS2R R68, SRZ ;  /* 0x0000000000447805 */ /* 0x000fe4000001ff00 */
[----:B------:R-:W-:Y:S02]  /*6190*/  R2UR UR10, R92 ;  /* 0x000000005c0a72ca */ /* 0x000fe400000e0000 */
[----:B------:R-:W-:Y:S02]  /*61a0*/  CS2R R62, SRZ ;  /* 0x00000000003e7805 */ /* 0x000fe4000001ff00 */
[----:B------:R-:W-:Y:S02]  /*61b0*/  R2UR UR9, R89 ;  /* 0x00000000590972ca */ /* 0x000fe400000e0000 */
[----:B------:R-:W-:Y:S02]  /*61c0*/  CS2R R60, SRZ ;  /* 0x00000000003c7805 */ /* 0x000fe4000001ff00 */
[----:B------:R-:W-:Y:S02]  /*61d0*/  PLOP3.LUT P2, PT, PT, PT, UP1, 0x80, 0x8 ;  /* 0x000000000008781c */ /* 0x000fe40003f4f018 */
[----:B------:R-:W-:Y:S02]  /*61e0*/  CS2R R54, SRZ ;  /* 0x0000000000367805 */ /* 0x000fe4000001ff00 */
[----:B------:R-:W-:Y:S01]  /*61f0*/  LOP3.LUT P4, R100, R85, 0xff, RZ, 0xc0, !PT ;  /* 0x000000ff55647812 */ /* 0x000fe2000788c0ff */
[----:B------:R-:W-:Y:S01]  /*6200*/  UIMAD.WIDE.U32 UR4, UR8, UR4, URZ ;  /* 0x00000004080472a5 */ /* 0x000fe2000f8e00ff */
[----:B------:R-:W-:Y:S02]  /*6210*/  SEL R4, RZ, 0xffffffff, P3 ;  /* 0xffffffffff047807 */ /* 0x000fe40001800000 */
[----:B------:R-:W-:Y:S02]  /*6220*/  CS2R R52, SRZ ;  /* 0x0000000000347805 */ /* 0x000fe4000001ff00 */
[----:B------:R-:W-:Y:S01]  /*6230*/  @P5 SHF.L.U32 R0, R81, 0x1f, RZ ;  /* 0x0000001f51005819 */ /* 0x000fe200000006ff */
[----:B------:R-:W-:Y:S01]  /*6240*/  USHF.R.U32.HI UR5, URZ, UR6, UR5 ;  /* 0x00000006ff057299 */ /* 0x000fe20008011605 */
[----:B------:R-:W-:Y:S01]  /*6250*/  P2R R101, PR, RZ, 0x20 ;  /* 0x00000020ff657803 */ /* 0x000fe20000000000 */
[----:B------:R-:W-:Y:S01]  /*6260*/  UISETP.NE.AND UP0, UPT, UR10, 0x1, UPT ;  /* 0x000000010a00788c */ /* 0x000fe2000bf05270 */
[----:B------:R4:W2:Y:S01]  /*6270*/  @P5 SYNCS.PHASECHK.TRANS64.TRYWAIT P1, [UR49+0x60], R0 ;  /* 0x00006000ff0055a7 */ /* 0x0008a20008021131 */
[----:B------:R-:W-:Y:S02]  /*6280*/  CS2R R50, SRZ ;  /* 0x0000000000327805 */ /* 0x000fe4000001ff00 */
[----:B------:R-:W-:Y:S01]  /*6290*/  CS2R R48, SRZ ;  /* 0x0000000000307805 */ /* 0x000fe2000001ff00 */
[----:B------:R-:W-:Y:S01]  /*62a0*/  USEL UR5, UR8, UR5, !UP0 ;  /* 0x0000000508057287 */ /* 0x000fe2000c000000 */
[----:B------:R-:W-:Y:S01]  /*62b0*/  @P2 SEL R4, R3, R4, !P4 ;  /* 0x0000000403042207 */ /* 0x000fe20006000000 */
[----:B------:R-:W-:Y:S03]  /*62c0*/  UISETP.NE.AND UP0, UPT, UR9, 0x1, UPT ;  /* 0x000000010900788c */ /* 0x000fe6000bf05270 */
[----:B------:R-:W-:Y:S01]  /*62d0*/  LOP3.LUT R4, R4, 0x1, RZ, 0xc0, !PT ;  /* 0x0000000104047812 */ /* 0x000fe200078ec0ff */
[----:B------:R-:W-:Y:S02]  /*62e0*/  IMAD R6, RZ, RZ, -UR5 ;  /* 0x80000005ff067e24 */ /* 0x000fe4000f8e02ff */
[----:B------:R-:W-:Y:S02]  /*62f0*/  IMAD.U32 R98, RZ, RZ, UR5 ;  /* 0x00000005ff627e24 */ /* 0x000fe4000f8e00ff */
[----:B------:R-:W-:Y:S01]  /*6300*/  IMAD R99, R6, UR10, R99 ;  /* 0x0000000a06637c24 */ /* 0x000fe2000f8e0263 */
[----:B----4-:R-:W-:Y:S04]  /*6310*/  SHF.L.U32 R0, R80, 0x1f, RZ ;  /* 0x0000001f50007819 */ /* 0x010fe800000006ff */
[----:B------:R4:W4:Y:S01]  /*6320*/  SYNCS.PHASECHK.TRANS64.TRYWAIT P0, [R56+URZ+0xc0], R0 ;  /* 0x0000c000380075a7 */ /* 0x00092200080011ff */
[----:B-1----:R-:W-:Y:S07]  /*6330*/  UIMAD.WIDE.U32 UR6, UR5, UR12, URZ ;  /* 0x0000000c050672a5 */ /* 0x002fee000f8e00ff */
[----:B------:R-:W-:Y:S02]  /*6340*/  UMOV UR4, UR7 ;  /* 0x0000000700047c82 */ /* 0x000fe40008000000 */
[----:B------:R-:W-:Y:S04]  /*6350*/  USHF.R.U32.HI UR4, URZ, UR13, UR4 ;  /* 0x0000000dff047299 */ /* 0x000fe80008011604 */
[----:B------:R-:W-:Y:S02]  /*6360*/  USEL UR4, UR5, UR4, !UP0 ;  /* 0x0000000405047287 */ /* 0x000fe4000c000000 */
[----:B------:R-:W-:Y:S02]  /*6370*/  UISETP.NE.AND UP0, UPT, UR14, 0x1, UPT ;  /* 0x000000010e00788c */ /* 0x000fe4000bf05270 */
[----:B------:R-:W-:Y:S02]  /*6380*/  UIMAD.WIDE.U32 UR6, UR4, UR15, URZ ;  /* 0x0000000f040672a5 */ /* 0x000fe4000f8e00ff */
[----:B------:R-:W-:Y:S02]  /*6390*/  IMAD.U32 R97, RZ, RZ, UR4 ;  /* 0x00000004ff617e24 */ /* 0x000fe4000f8e00ff */
[----:B------:R-:W-:Y:S01]  /*63a0*/  PLOP3.LUT P2, PT, PT, PT, UP0, 0x80, 0x8 ;  /* 0x000000000008781c */ /* 0x000fe20003f4f008 */
[----:B------:R-:W-:Y:S02]  /*63b0*/  IMAD R5, RZ, RZ, -UR4 ;  /* 0x80000004ff057e24 */ /* 0x000fe4000f8e02ff */
[----:B------:R-:W-:Y:S01]  /*63c0*/  UMOV UR6, UR7 ;  /* 0x0000000700067c82 */ /* 0x000fe20008000000 */
[----:B------:R-:W-:Y:S01]  /*63d0*/  IMAD.U32 R96, RZ, RZ, UR4 ;  /* 0x00000004ff607e24 */ /* 0x000fe2000f8e00ff */
[----:B---3--:R-:W-:Y:S01]  /*63e0*/  USHF.R.U32.HI UR6, URZ, UR11, UR6 ;  /* 0x0000000bff067299 */ /* 0x008fe20008011606 */
[----:B------:R-:W-:Y:S05]  /*63f0*/  IMAD R98, R5, UR9, R98 ;  /* 0x0000000905627c24 */ /* 0x000fea000f8e0262 */
[----:B------:R-:W-:Y:S02]  /*6400*/  SEL R97, R97, UR6, !P2 ;  /* 0x0000000661617c07 */ /* 0x000fe4000d000000 */
[----:B------:R-:W-:Y:S03]  /*6410*/  ISETP.NE.U32.AND P2, PT, R4, 0x1, PT ;  /* 0x000000010400780c */ /* 0x000fe60003f45070 */
[----:B------:R-:W-:Y:S01]  /*6420*/  IMAD.MOV R3, RZ, RZ, -R97 ;  /* 0x000000ffff037224 */ /* 0x000fe200078e0a61 */
[----:B------:R-:W-:Y:S03]  /*6430*/  P2R R59, PR, RZ, 0x4 ;  /* 0x00000004ff3b7803 */ /* 0x000fe60000000000 */
[----:B------:R-:W-:Y:S01]  /*6440*/  IMAD R96, R3, UR14, R96 ;  /* 0x0000000e03607c24 */ /* 0x000fe2000f8e0260 */
[----:B--2---:R-:W-:Y:S01]  /*6450*/  @P5 SEL R58, RZ, 0x1, !P1 ;  /* 0x00000001ff3a5807 */ /* 0x004fe20004800000 */
[----:B------:R-:W-:Y:S06]  /*6460*/  @!P5 BRA `(.L_x_85) ;  /* 0x000000000058d947 */ /* 0x000fec0003800000 */
[----:B------:R-:W-:Y:S01]  /*6470*/  IMAD.MOV.U32 R71, RZ, RZ, RZ ;  /* 0x000000ffff477224 */ /* 0x000fe200078e00ff */
[----:B------:R-:W-:Y:S01]  /*6480*/  ISETP.NE.AND P1, PT, R58, RZ, PT ;  /* 0x000000ff3a00720c */ /* 0x000fe20003f25270 */
[----:B------:R-:W-:Y:S01]  /*6490*/  BSSY B0, `(.L_x_86) ;  /* 0x000000c000007945 */ /* 0x000fe20003800000 */
[----:B------:R-:W-:Y:S02]  /*64a0*/  CS2R R50, SRZ ;  /* 0x0000000000327805 */ /* 0x000fe4000001ff00 */
[----:B------:R-:W-:Y:S02]  /*64b0*/  CS2R R48, SRZ ;  /* 0x0000000000307805 */ /* 0x000fe4000001ff00 */
[----:B------:R-:W-:Y:S02]  /*64c0*/  CS2R R54, SRZ ;  /* 0x0000000000367805 */ /* 0x000fe4000001ff00 */
[----:B------:R-:W-:Y:S02]  /*64d0*/  CS2R R52, SRZ ;  /* 0x0000000000347805 */ /* 0x000fe4000001ff00 */
[----:B------:R-:W-:Y:S02]  /*64e0*/  CS2R R62, SRZ ;  /* 0x00000000003e7805 */ /* 0x000fe4000001ff00 */
[----:B------:R-:W-:Y:S02]  /*64f0*/  CS2R R60, SRZ ;  /* 0x00000000003c7805 */ /* 0x000fe4000001ff00 */
[----:B------:R-:W-:Y:S01]  /*6500*/  CS2R R68, SRZ ;  /* 0x0000000000447805 */ /* 0x000fe2000001ff00 */
[----:B------:R-:W-:Y:S06]  /*6510*/  @P1 BRA `(.L_x_87) ;  /* 0x00000000000c1947 */ /* 0x000fec0003800000 */
[----:B------:R-:W-:Y:S04]  /*6520*/  SHF.L.U32 R3, R81, 0x1f, RZ ;  /* 0x0000001f51037819 */ /* 0x000fe800000006ff */
[----:B------:R-:W1:Y:S02]  /*6530*/  SYNCS.PHASECHK.TRANS64.TRYWAIT P1, [UR49+0x60], R3 ;  /* 0x00006003ff0075a7 */ /* 0x000e640008021131 */
[----:B-1----:R-:W-:Y:S05]  /*6540*/  @!P1 BRA `(.L_x_88) ;  /* 0x0000003c00689947 */ /* 0x002fea0003800000 */
.L_x_87:
[----:B------:R-:W-:Y:S05]  /*6550*/  BSYNC B0 ;  /* 0x0000000000007941 */ /* 0x000fea0003800000 */
.L_x_86:
[----:B------:R-:W-:Y:S01]  /*6560*/  ISETP.NE.AND P1, PT, R59, RZ, PT ;  /* 0x000000ff3b00720c */ /* 0x000fe20003f25270 */
[----:B------:R-:W-:Y:S11]  /*6570*/  HFMA2 R57, -RZ, RZ, 0, 5.9604644775390625e-08 ;  /* 0x00000001ff397431 */ /* 0x000ff600000001ff */
[----:B------:R-:W-:Y:S01]  /*6580*/  @!UPT UIADD3 URZ, UPT, UPT, URZ, URZ, URZ ;  /* 0x000000fffffff290 */ /* 0x000fe2000fffe0ff */
[----:B------:R2:W3:Y:S04]  /*6590*/  @P1 LDS.128 R48, [R82] ;  /* 0x0000000052301984 */ /* 0x0004e80000000c00 */
[----:B------:R2:W1:Y:S04]  /*65a0*/  @P1 LDS.128 R52, [R95+0x10] ;  /* 0x000010005f341984 */ /* 0x0004680000000c00 */
[----:B------:R2:W1:Y:S04]  /*65b0*/  @P1 LDS.128 R60, [R94+0x20] ;  /* 0x000020005e3c1984 */ /* 0x0004680000000c00 */
[----:B------:R2:W1:Y:S02]  /*65c0*/  @P1 LDS.128 R68, [R102+0x30] ;  /* 0x0000300066441984 */ /* 0x0004640000000c00 */
.L_x_85:
[----:B------:R-:W-:Y:S05]  /*65d0*/  BSYNC B1 ;  /* 0x0000000000017941 */ /* 0x000fea0003800000 */
.L_x_84:
[----:B-1----:R-:W-:Y:S04]  /*65e0*/  SHF.R.U32.HI R2, RZ, 0x15, R39 ;  /* 0x00000015ff027819 */ /* 0x002fe80000011627 */
[----:B------:R-:W-:Y:S01]  /*65f0*/  LOP3.LUT P1, RZ, R2, 0x3, R86, 0x48, !PT ;  /* 0x0000000302ff7812 */ /* 0x000fe20007824856 */
[----:B------:R-:W-:Y:S01]  /*6600*/  @!UPT UIADD3 URZ, UPT, UPT, URZ, URZ, URZ ;  /* 0x000000fffffff290 */ /* 0x000fe2000fffe0ff */
[----:B----4-:R-:W-:Y:S11]  /*6610*/  @P0 BRA `(.L_x_89) ;  /* 0x0000000000080947 */ /* 0x010ff60003800000 */
[----:B------:R-:W1:Y:S02]  /*6620*/  SYNCS.PHASECHK.TRANS64.TRYWAIT P0, [R56+URZ+0xc0], R0 ;  /* 0x0000c000380075a7 */ /* 0x000e6400080011ff */
[----:B-1----:R-:W-:Y:S05]  /*6630*/  @!P0 BRA `(.L_x_90) ;  /* 0x0000003c00448947 */ /* 0x002fea0003800000 */
.L_x_89:
[----:B------:R-:W-:Y:S05]  /*6640*/  @!P1 BRA `(.L_x_91) ;  /* 0x0000000000409947 */ /* 0x000fea0003800000 */
[----:B------:R-:W4:Y:S01]  /*6650*/  LDCU.64 UR8, c[0x4][0x70] ;  /* 0x01000e00ff0877ac */ /* 0x000f220008000a00 */
[----:B------:R-:W-:Y:S01]  /*6660*/  MOV R3, 0x0 ;  /* 0x0000000000037802 */ /* 0x000fe20000000f00 */
[----:B------:R-:W-:Y:S02]  /*6670*/  HFMA2 R12, -RZ, RZ, 0, 5.9604644775390625e-08 ;  /* 0x00000001ff0c7431 */ /* 0x000fe400000001ff */
[----:B------:R-:W-:Y:S02]  /*6680*/  IMAD.MOV.U32 R8, RZ, RZ, 0x192 ;  /* 0x00000192ff087424 */ /* 0x000fe400078e00ff */
[----:B------:R-:W-:Y:S01]  /*6690*/  IMAD.MOV.U32 R13, RZ, RZ, RZ ;  /* 0x000000ffff0d7224 */ /* 0x000fe200078e00ff */
[----:B------:R-:W5:Y:S01]  /*66a0*/  LDCU.64 UR6, c[0x4][0x78] ;  /* 0x01000f00ff0677ac */ /* 0x000f620008000a00 */
[----:B------:R-:W1:Y:S01]  /*66b0*/  LDC.64 R2, c[0x4][R3] ;  /* 0x0100000003027b82 */ /* 0x000e620000000a00 */
[----:B------:R-:W2:Y:S01]  /*66c0*/  LDCU.64 UR4, c[0x4][0x10] ;  /* 0x01000200ff0477ac */ /* 0x000ea20008000a00 */
[----:B----4-:R-:W-:Y:S01]  /*66d0*/  MOV R5, UR9 ;  /* 0x0000000900057c02 */ /* 0x010fe20008000f00 */
[----:B------:R-:W-:Y:S01]  /*66e0*/  IMAD.U32 R4, RZ, RZ, UR8 ;  /* 0x00000008ff047e24 */ /* 0x000fe2000f8e00ff */
[----:B-----5:R-:W-:Y:S01]  /*66f0*/  MOV R7, UR7 ;  /* 0x0000000700077c02 */ /* 0x020fe20008000f00 */
[----:B------:R-:W-:Y:S01]  /*6700*/  IMAD.U32 R6, RZ, RZ, UR6 ;  /* 0x00000006ff067e24 */ /* 0x000fe2000f8e00ff */
[----:B--2---:R-:W-:Y:S01]  /*6710*/  MOV R11, UR5 ;  /* 0x00000005000b7c02 */ /* 0x004fe20008000f00 */
[----:B------:R-:W-:Y:S02]  /*6720*/  IMAD.U32 R10, RZ, RZ, UR4 ;  /* 0x00000004ff0a7e24 */ /* 0x000fe4000f8e00ff */
[----:B------:R-:W-:Y:S07]  /*6730*/  LEPC R20, `(.L_x_91) ;  /* 0x000000001014794e */ /* 0x000fee0000000000 */
[----:B-1-3--:R-:W-:Y:S05]  /*6740*/  CALL.ABS.NOINC R2 ;  /* 0x0000000002007343 */ /* 0x00afea0003c00000 */
.L_x_91:
[----:B------:R-:W-:Y:S05]  /*6750*/  WARPSYNC.ALL ;  /* 0x0000000000007948 */ /* 0x000fea0003800000 */
[----:B------:R-:W-:Y:S01]  /*6760*/  R2UR UR4, R39 ;  /* 0x00000000270472ca */ /* 0x000fe200000e0000 */
[--C-:B---3--:R-:W-:Y:S01]  /*6770*/  HADD2.F32 R3, -RZ, R48.reuse.H0_H0 ;  /* 0x20000030ff037230 */ /* 0x108fe20000004100 */
[----:B------:R-:W-:Y:S01]  /*6780*/  ISETP.NE.AND P0, PT, R84, RZ, PT ;  /* 0x000000ff5400720c */ /* 0x000fe20003f05270 */
[--C-:B------:R-:W-:Y:S01]  /*6790*/  HADD2.F32 R40, -RZ, R49.reuse.H0_H0 ;  /* 0x20000031ff287230 */ /* 0x100fe20000004100 */
[----:B------:R-:W-:Y:S01]  /*67a0*/  BSSY.RECONVERGENT B0, `(.L_x_92) ;  /* 0x0000089000007945 */ /* 0x000fe20003800200 */
[----:B------:R-:W-:Y:S08]  /*67b0*/  HADD2.F32 R42, -RZ, R49.H1_H1 ;  /* 0x30000031ff2a7230 */ /* 0x000ff00000004100 */
[----:B------:R-:W1:Y:S02]  /*67c0*/  LDTM.x32 R4, tmem[UR4] ;  /* 0x00000004000479ee */ /* 0x000e6400082c0000 */
[C---:B-1----:R-:W-:Y:S01]  /*67d0*/  FMUL R0, R38.reuse, R4 ;  /* 0x0000000426007220 */ /* 0x042fe20000400000 */
[----:B------:R-:W-:Y:S02]  /*67e0*/  HADD2.F32 R4, -RZ, R48.H1_H1 ;  /* 0x30000030ff047230 */ /* 0x000fe40000004100 */
[C---:B------:R-:W-:Y:S01]  /*67f0*/  FMUL R2, R38.reuse, R5 ;  /* 0x0000000526027220 */ /* 0x040fe20000400000 */
[C---:B------:R-:W-:Y:S01]  /*6800*/  FMUL R7, R38.reuse, R7 ;  /* 0x0000000726077220 */ /* 0x040fe20000400000 */
[C---:B------:R-:W-:Y:S01]  /*6810*/  FFMA R0, R41.reuse, R3, R0 ;  /* 0x0000000329007223 */ /* 0x040fe20000000000 */
[C---:B------:R-:W-:Y:S01]  /*6820*/  FMUL R3, R38.reuse, R6 ;  /* 0x0000000626037220 */ /* 0x040fe20000400000 */
[C---:B------:R-:W-:Y:S01]  /*6830*/  FFMA R2, R41.reuse, R4, R2 ;  /* 0x0000000429027223 */ /* 0x040fe20000000002 */
[C---:B------:R-:W-:Y:S01]  /*6840*/  FMUL R4, R38.reuse, R8 ;  /* 0x0000000826047220 */ /* 0x040fe20000400000 */
[C---:B------:R-:W-:Y:S01]  /*6850*/  FMUL R8, R38.reuse, R12 ;  /* 0x0000000c26087220 */ /* 0x040fe20000400000 */
[C---:B------:R-:W-:Y:S01]  /*6860*/  FFMA R3, R41.reuse, R40, R3 ;  /* 0x0000002829037223 */ /* 0x040fe20000000003 */
[C---:B------:R-:W-:Y:S01]  /*6870*/  FMUL R12, R38.reuse, R16 ;  /* 0x00000010260c7220 */ /* 0x040fe20000400000 */
[C---:B------:R-:W-:Y:S01]  /*6880*/  FMUL R16, R38.reuse, R20 ;  /* 0x0000001426107220 */ /* 0x040fe20000400000 */
[C---:B------:R-:W-:Y:S01]  /*6890*/  FMUL R20, R38.reuse, R24 ;  /* 0x0000001826147220 */ /* 0x040fe20000400000 */
[C---:B------:R-:W-:Y:S01]  /*68a0*/  FMUL R24, R38.reuse, R28 ;  /* 0x0000001c26187220 */ /* 0x040fe20000400000 */
[----:B------:R-:W-:Y:S01]  /*68b0*/  FMUL R28, R38, R32 ;  /* 0x00000020261c7220 */ /* 0x000fe20000400000 */
[--C-:B------:R-:W-:Y:S01]  /*68c0*/  HADD2.F32 R32, -RZ, R50.reuse.H0_H0 ;  /* 0x20000032ff207230 */ /* 0x100fe20000004100 */
[----:B------:R-:W-:Y:S01]  /*68d0*/  F2FP.F16.F32.PACK_AB R44, R2, R0 ;  /* 0x00000000022c723e */ /* 0x000fe200000000ff */
[----:B------:R-:W-:Y:S02]  /*68e0*/  HADD2.F32 R0, -RZ, R50.H1_H1 ;  /* 0x30000032ff007230 */ /* 0x000fe40000004100 */
[C---:B------:R-:W-:Y:S01]  /*68f0*/  FMUL R5, R38.reuse, R9 ;  /* 0x0000000926057220 */ /* 0x040fe20000400000 */
[--C-:B------:R-:W-:Y:S02]  /*6900*/  HADD2.F32 R2, -RZ, R51.reuse.H0_H0 ;  /* 0x20000033ff027230 */ /* 0x100fe40000004100 */
[C---:B------:R-:W-:Y:S01]  /*6910*/  FFMA R7, R41.reuse, R42, R7 ;  /* 0x0000002a29077223 */ /* 0x040fe20000000007 */
[C---:B------:R-:W-:Y:S01]  /*6920*/  FFMA R4, R41.reuse, R32, R4 ;  /* 0x0000002029047223 */ /* 0x040fe20000000004 */
[----:B------:R-:W-:Y:S02]  /*6930*/  HADD2.F32 R32, -RZ, R51.H1_H1 ;  /* 0x30000033ff207230 */ /* 0x000fe40000004100 */
[----:B------:R-:W-:Y:S01]  /*6940*/  FFMA R5, R41, R0, R5 ;  /* 0x0000000029057223 */ /* 0x000fe20000000005 */
[--C-:B------:R-:W-:Y:S01]  /*6950*/  HADD2.F32 R0, -RZ, R52.reuse.H0_H0 ;  /* 0x20000034ff007230 */ /* 0x100fe20000004100 */
[----:B------:R-:W-:Y:S01]  /*6960*/  F2FP.F16.F32.PACK_AB R45, R7, R3 ;  /* 0x00000003072d723e */ /* 0x000fe200000000ff */
[C---:B------:R-:W-:Y:S01]  /*6970*/  FMUL R6, R38.reuse, R10 ;  /* 0x0000000a26067220 */ /* 0x040fe20000400000 */
[--C-:B------:R-:W-:Y:S01]  /*6980*/  HADD2.F32 R3, -RZ, R53.reuse.H0_H0 ;  /* 0x20000035ff037230 */ /* 0x100fe20000004100 */
[----:B------:R-:W-:Y:S01]  /*6990*/  F2FP.F16.F32.PACK_AB R46, R5, R4 ;  /* 0x00000004052e723e */ /* 0x000fe200000000ff */
[C---:B------:R-:W-:Y:S01]  /*69a0*/  FMUL R11, R38.reuse, R11 ;  /* 0x0000000b260b7220 */ /* 0x040fe20000400000 */
[C---:B------:R-:W-:Y:S01]  /*69b0*/  FFMA R6, R41.reuse, R2, R6 ;  /* 0x0000000229067223 */ /* 0x040fe20000000006 */
[----:B------:R-:W-:Y:S02]  /*69c0*/  HADD2.F32 R2, -RZ, R52.H1_H1 ;  /* 0x30000034ff027230 */ /* 0x000fe40000004100 */
[C---:B------:R-:W-:Y:S01]  /*69d0*/  FMUL R9, R38.reuse, R13 ;  /* 0x0000000d26097220 */ /* 0x040fe20000400000 */
[C---:B------:R-:W-:Y:S01]  /*69e0*/  FFMA R11, R41.reuse, R32, R11 ;  /* 0x00000020290b7223 */ /* 0x040fe2000000000b */
[C---:B------:R-:W-:Y:S01]  /*69f0*/  FFMA R8, R41.reuse, R0, R8 ;  /* 0x0000000029087223 */ /* 0x040fe20000000008 */
[C---:B------:R-:W-:Y:S01]  /*6a00*/  FMUL R10, R38.reuse, R14 ;  /* 0x0000000e260a7220 */ /* 0x040fe20000400000 */
[----:B------:R-:W-:Y:S02]  /*6a10*/  HADD2.F32 R0, -RZ, R53.H1_H1 ;  /* 0x30000035ff007230 */ /* 0x000fe40000004100 */
[C---:B------:R-:W-:Y:S01]  /*6a20*/  FMUL R15, R38.reuse, R15 ;  /* 0x0000000f260f7220 */ /* 0x040fe20000400000 */
[C---:B------:R-:W-:Y:S01]  /*6a30*/  FFMA R9, R41.reuse, R2, R9 ;  /* 0x0000000229097223 */ /* 0x040fe20000000009 */
[C---:B------:R-:W-:Y:S01]  /*6a40*/  FFMA R10, R41.reuse, R3, R10 ;  /* 0x00000003290a7223 */ /* 0x040fe2000000000a */
[--C-:B------:R-:W-:Y:S02]  /*6a50*/  HADD2.F32 R2, -RZ, R54.reuse.H0_H0 ;  /* 0x20000036ff027230 */ /* 0x100fe40000004100 */
[C---:B------:R-:W-:Y:S01]  /*6a60*/  FFMA R15, R41.reuse, R0, R15 ;  /* 0x00000000290f7223 */ /* 0x040fe2000000000f */
[----:B------:R-:W-:Y:S02]  /*6a70*/  HADD2.F32 R3, -RZ, R54.H1_H1 ;  /* 0x30000036ff037230 */ /* 0x000fe40000004100 */
[C---:B------:R-:W-:Y:S01]  /*6a80*/  FMUL R13, R38.reuse, R17 ;  /* 0x00000011260d7220 */ /* 0x040fe20000400000 */
[--C-:B------:R-:W-:Y:S02]  /*6a90*/  HADD2.F32 R0, -RZ, R55.reuse.H0_H0 ;  /* 0x20000037ff007230 */ /* 0x100fe40000004100 */
[C---:B------:R-:W-:Y:S01]  /*6aa0*/  FMUL R14, R38.reuse, R18 ;  /* 0x00000012260e7220 */ /* 0x040fe20000400000 */
[C---:B------:R-:W-:Y:S01]  /*6ab0*/  FFMA R12, R41.reuse, R2, R12 ;  /* 0x00000002290c7223 */ /* 0x040fe2000000000c */
[C---:B------:R-:W-:Y:S01]  /*6ac0*/  FFMA R13, R41.reuse, R3, R13 ;  /* 0x00000003290d7223 */ /* 0x040fe2000000000d */
[----:B------:R-:W-:Y:S02]  /*6ad0*/  HADD2.F32 R2, -RZ, R55.H1_H1 ;  /* 0x30000037ff027230 */ /* 0x000fe40000004100 */
[C---:B------:R-:W-:Y:S01]  /*6ae0*/  FFMA R14, R41.reuse, R0, R14 ;  /* 0x00000000290e7223 */ /* 0x040fe2000000000e */
[C---:B------:R-:W-:Y:S01]  /*6af0*/  FMUL R19, R38.reuse, R19 ;  /* 0x0000001326137220 */ /* 0x040fe20000400000 */
[--C-:B------:R-:W-:Y:S02]  /*6b00*/  HADD2.F32 R0, -RZ, R60.reuse.H0_H0 ;  /* 0x2000003cff007230 */ /* 0x100fe40000004100 */
[C---:B------:R-:W-:Y:S01]  /*6b10*/  FMUL R17, R38.reuse, R21 ;  /* 0x0000001526117220 */ /* 0x040fe20000400000 */
[--C-:B------:R-:W-:Y:S02]  /*6b20*/  HADD2.F32 R3, -RZ, R61.reuse.H0_H0 ;  /* 0x2000003dff037230 */ /* 0x100fe40000004100 */
[C---:B------:R-:W-:Y:S01]  /*6b30*/  FFMA R19, R41.reuse, R2, R19 ;  /* 0x0000000229137223 */ /* 0x040fe20000000013 */
[----:B------:R-:W-:Y:S02]  /*6b40*/  HADD2.F32 R2, -RZ, R60.H1_H1 ;  /* 0x3000003cff027230 */ /* 0x000fe40000004100 */
[C---:B------:R-:W-:Y:S01]  /*6b50*/  FFMA R16, R41.reuse, R0, R16 ;  /* 0x0000000029107223 */ /* 0x040fe20000000010 */
[C---:B------:R-:W-:Y:S01]  /*6b60*/  FMUL R18, R38.reuse, R22 ;  /* 0x0000001626127220 */ /* 0x040fe20000400000 */
[----:B------:R-:W-:Y:S02]  /*6b70*/  HADD2.F32 R0, -RZ, R61.H1_H1 ;  /* 0x3000003dff007230 */ /* 0x000fe40000004100 */
[C---:B------:R-:W-:Y:S01]  /*6b80*/  FMUL R23, R38.reuse, R23 ;  /* 0x0000001726177220 */ /* 0x040fe20000400000 */
[C---:B------:R-:W-:Y:S01]  /*6b90*/  FFMA R17, R41.reuse, R2, R17 ;  /* 0x0000000229117223 */ /* 0x040fe20000000011 */
[C---:B------:R-:W-:Y:S01]  /*6ba0*/  FFMA R18, R41.reuse, R3, R18 ;  /* 0x0000000329127223 */ /* 0x040fe20000000012 */
[--C-:B------:R-:W-:Y:S02]  /*6bb0*/  HADD2.F32 R2, -RZ, R62.reuse.H0_H0 ;  /* 0x2000003eff027230 */ /* 0x100fe40000004100 */
[----:B------:R-:W-:Y:S01]  /*6bc0*/  FFMA R23, R41, R0, R23 ;  /* 0x0000000029177223 */ /* 0x000fe20000000017 */
[----:B------:R-:W-:Y:S02]  /*6bd0*/  HADD2.F32 R0, -RZ, R62.H1_H1 ;  /* 0x3000003eff007230 */ /* 0x000fe40000004100 */
[C---:B------:R-:W-:Y:S01]  /*6be0*/  FMUL R21, R38.reuse, R25 ;  /* 0x0000001926157220 */ /* 0x040fe20000400000 */
[----:B------:R-:W-:Y:S01]  /*6bf0*/  F2FP.F16.F32.PACK_AB R47, R11, R6 ;  /* 0x000000060b2f723e */ /* 0x000fe200000000ff */
[--C-:B------:R-:W-:Y:S02]  /*6c00*/  HADD2.F32 R3, -RZ, R63.reuse.H0_H0 ;  /* 0x2000003fff037230 */ /* 0x100fe40000004100 */
[C---:B------:R-:W-:Y:S01]  /*6c10*/  FMUL R22, R38.reuse, R26 ;  /* 0x0000001a26167220 */ /* 0x040fe20000400000 */
[C---:B------:R-:W-:Y:S01]  /*6c20*/  FFMA R20, R41.reuse, R2, R20 ;  /* 0x0000000229147223 */ /* 0x040fe20000000014 */
[C---:B------:R-:W-:Y:S01]  /*6c30*/  FFMA R21, R41.reuse, R0, R21 ;  /* 0x0000000029157223 */ /* 0x040fe20000000015 */
[----:B------:R1:W-:Y:S01]  /*6c40*/  STS.128 [R82], R44 ;  /* 0x0000002c52007388 */ /* 0x0003e20000000c00 */
[----:B------:R-:W-:Y:S02]  /*6c50*/  HADD2.F32 R0, -RZ, R63.H1_H1 ;  /* 0x3000003fff007230 */ /* 0x000fe40000004100 */
[----:B------:R-:W-:Y:S01]  /*6c60*/  FFMA R22, R41, R3, R22 ;  /* 0x0000000329167223 */ /* 0x000fe20000000016 */
[C---:B------:R-:W-:Y:S01]  /*6c70*/  FMUL R27, R38.reuse, R27 ;  /* 0x0000001b261b7220 */ /* 0x040fe20000400000 */
[--C-:B------:R-:W-:Y:S01]  /*6c80*/  HADD2.F32 R2, -RZ, R68.reuse.H0_H0 ;  /* 0x20000044ff027230 */ /* 0x100fe20000004100 */
[----:B------:R-:W-:Y:S01]  /*6c90*/  F2FP.F16.F32.PACK_AB R8, R9, R8 ;  /* 0x000000080908723e */ /* 0x000fe200000000ff */
[----:B------:R-:W-:Y:S01]  /*6ca0*/  HADD2.F32 R3, -RZ, R68.H1_H1 ;  /* 0x30000044ff037230 */ /* 0x000fe20000004100 */
[----:B------:R-:W-:Y:S01]  /*6cb0*/  F2FP.F16.F32.PACK_AB R9, R15, R10 ;  /* 0x0000000a0f09723e */ /* 0x000fe200000000ff */
[C---:B------:R-:W-:Y:S01]  /*6cc0*/  FMUL R25, R38.reuse, R29 ;  /* 0x0000001d26197220 */ /* 0x040fe20000400000 */
[--C-:B------:R-:W-:Y:S01]  /*6cd0*/  HADD2.F32 R4, -RZ, R69.reuse.H0_H0 ;  /* 0x20000045ff047230 */ /* 0x100fe20000004100 */
[----:B------:R-:W-:Y:S01]  /*6ce0*/  F2FP.F16.F32.PACK_AB R10, R13, R12 ;  /* 0x0000000c0d0a723e */ /* 0x000fe200000000ff */
[C---:B------:R-:W-:Y:S01]  /*6cf0*/  FMUL R26, R38.reuse, R30 ;  /* 0x0000001e261a7220 */ /* 0x040fe20000400000 */
[----:B------:R-:W-:Y:S01]  /*6d00*/  F2FP.F16.F32.PACK_AB R11, R19, R14 ;  /* 0x0000000e130b723e */ /* 0x000fe200000000ff */
[C---:B------:R-:W-:Y:S01]  /*6d10*/  FFMA R27, R41.reuse, R0, R27 ;  /* 0x00000000291b7223 */ /* 0x040fe2000000001b */
[C---:B------:R-:W-:Y:S01]  /*6d20*/  FFMA R24, R41.reuse, R2, R24 ;  /* 0x0000000229187223 */ /* 0x040fe20000000018 */
[----:B------:R-:W-:Y:S02]  /*6d30*/  HADD2.F32 R0, -RZ, R69.H1_H1 ;  /* 0x30000045ff007230 */ /* 0x000fe40000004100 */
[C---:B------:R-:W-:Y:S01]  /*6d40*/  FFMA R25, R41.reuse, R3, R25 ;  /* 0x0000000329197223 */ /* 0x040fe20000000019 */
[----:B------:R1:W-:Y:S01]  /*6d50*/  STS.128 [R95+0x10], R8 ;  /* 0x000010085f007388 */ /* 0x0003e20000000c00 */
[C---:B------:R-:W-:Y:S01]  /*6d60*/  FMUL R31, R38.reuse, R31 ;  /* 0x0000001f261f7220 */ /* 0x040fe20000400000 */
[--C-:B------:R-:W-:Y:S02]  /*6d70*/  HADD2.F32 R2, -RZ, R70.reuse.H0_H0 ;  /* 0x20000046ff027230 */ /* 0x100fe40000004100 */
[----:B------:R-:W-:Y:S01]  /*6d80*/  FFMA R26, R41, R4, R26 ;  /* 0x00000004291a7223 */ /* 0x000fe2000000001a */
[----:B------:R-:W-:Y:S02]  /*6d90*/  HADD2.F32 R3, -RZ, R70.H1_H1 ;  /* 0x30000046ff037230 */ /* 0x000fe40000004100 */
[C---:B------:R-:W-:Y:S01]  /*6da0*/  FMUL R29, R38.reuse, R33 ;  /* 0x00000021261d7220 */ /* 0x040fe20000400000 */
[--C-:B------:R-:W-:Y:S01]  /*6db0*/  HADD2.F32 R4, -RZ, R71.reuse.H0_H0 ;  /* 0x20000047ff047230 */ /* 0x100fe20000004100 */
[----:B------:R-:W-:Y:S01]  /*6dc0*/  F2FP.F16.F32.PACK_AB R16, R17, R16 ;  /* 0x000000101110723e */ /* 0x000fe200000000ff */
[C---:B------:R-:W-:Y:S01]  /*6dd0*/  FMUL R30, R38.reuse, R34 ;  /* 0x00000022261e7220 */ /* 0x040fe20000400000 */
[----:B------:R-:W-:Y:S01]  /*6de0*/  HADD2.F32 R5, -RZ, R71.H1_H1 ;  /* 0x30000047ff057230 */ /* 0x000fe20000004100 */
[----:B------:R-:W-:Y:S01]  /*6df0*/  F2FP.F16.F32.PACK_AB R17, R23, R18 ;  /* 0x000000121711723e */ /* 0x000fe200000000ff */
[----:B------:R-:W-:Y:S01]  /*6e00*/  FFMA R31, R41, R0, R31 ;  /* 0x00000000291f7223 */ /* 0x000fe2000000001f */
[----:B------:R-:W-:Y:S01]  /*6e10*/  FMUL R35, R38, R35 ;  /* 0x0000002326237220 */ /* 0x000fe20000400000 */
[----:B------:R-:W-:Y:S01]  /*6e20*/  F2FP.F16.F32.PACK_AB R18, R21, R20 ;  /* 0x000000141512723e */ /* 0x000fe200000000ff */
[----:B------:R-:W-:Y:S01]  /*6e30*/  FFMA R28, R41, R2, R28 ;  /* 0x00000002291c7223 */ /* 0x000fe2000000001c */
[----:B------:R-:W-:Y:S01]  /*6e40*/  F2FP.F16.F32.PACK_AB R19, R27, R22 ;  /* 0x000000161b13723e */ /* 0x000fe200000000ff */
[C---:B------:R-:W-:Y:S01]  /*6e50*/  FFMA R29, R41.reuse, R3, R29 ;  /* 0x00000003291d7223 */ /* 0x040fe2000000001d */
[C---:B------:R-:W-:Y:S01]  /*6e60*/  FFMA R30, R41.reuse, R4, R30 ;  /* 0x00000004291e7223 */ /* 0x040fe2000000001e */
[----:B------:R-:W-:Y:S01]  /*6e70*/  FFMA R35, R41, R5, R35 ;  /* 0x0000000529237223 */ /* 0x000fe20000000023 */
[----:B------:R-:W-:Y:S01]  /*6e80*/  F2FP.F16.F32.PACK_AB R24, R25, R24 ;  /* 0x000000181918723e */ /* 0x000fe200000000ff */
[----:B------:R1:W-:Y:S01]  /*6e90*/  STS.128 [R94+0x20], R16 ;  /* 0x000020105e007388 */ /* 0x0003e20000000c00 */
[----:B------:R-:W-:Y:S02]  /*6ea0*/  F2FP.F16.F32.PACK_AB R25, R31, R26 ;  /* 0x0000001a1f19723e */ /* 0x000fe400000000ff */
[----:B------:R-:W-:Y:S02]  /*6eb0*/  F2FP.F16.F32.PACK_AB R26, R29, R28 ;  /* 0x0000001c1d1a723e */ /* 0x000fe400000000ff */
[----:B------:R-:W-:Y:S05]  /*6ec0*/  F2FP.F16.F32.PACK_AB R27, R35, R30 ;  /* 0x0000001e231b723e */ /* 0x000fea00000000ff */
[----:B------:R1:W-:Y:S01]  /*6ed0*/  STS.128 [R102+0x30], R24 ;  /* 0x0000301866007388 */ /* 0x0003e20000000c00 */
[----:B------:R-:W-:Y:S01]  /*6ee0*/  @!PT LDS RZ, [RZ] ;  /* 0x00000000fffff984 */ /* 0x000fe20000000800 */
[----:B------:R-:W-:Y:S01]  /*6ef0*/  @!PT LDS RZ, [RZ] ;  /* 0x00000000fffff984 */ /* 0x000fe20000000800 */
[----:B------:R-:W-:Y:S01]  /*6f00*/  @!PT LDS RZ, [RZ] ;  /* 0x00000000fffff984 */ /* 0x000fe20000000800 */
[----:B------:R-:W-:Y:S01]  /*6f10*/  @!PT LDS RZ, [RZ] ;  /* 0x00000000fffff984 */ /* 0x000fe20000000800 */
[----:B------:R3:W-:Y:S07]  /*6f20*/  MEMBAR.ALL.CTA ;  /* 0x0000000000007992 */ /* 0x0007ee0000008000 */
[----:B---3--:R-:W3:Y:S02]  /*6f30*/  FENCE.VIEW.ASYNC.S ;  /* 0x00000000000073c6 */ /* 0x008ee40000000000 */
[----:B---3--:R-:W-:Y:S06]  /*6f40*/  BAR.SYNC.DEFER_BLOCKING 0x1, 0x80 ;  /* 0x0042000000007b1d */ /* 0x008fec0000010000 */
[----:B------:R-:W-:Y:S05]  /*6f50*/  @P0 BRA `(.L_x_93) ;  /* 0x0000000000340947 */ /* 0x000fea0003800000 */
[----:B------:R-:W3:Y:S01]  /*6f60*/  LDCU.64 UR6, c[0x0][0x348] ;  /* 0x00006900ff0677ac */ /* 0x000ee20008000a00 */
[----:B------:R-:W-:Y:S02]  /*6f70*/  R2UR UR42, R99 ;  /* 0x00000000632a72ca */ /* 0x000fe400000e0000 */
[----:B------:R-:W-:Y:S01]  /*6f80*/  R2UR UR43, R98 ;  /* 0x00000000622b72ca */ /* 0x000fe200000e0000 */
[----:B------:R-:W-:Y:S01]  /*6f90*/  UIADD3 UR4, UPT, UPT, UR49, 0x200, URZ ;  /* 0x0000020031047890 */ /* 0x000fe2000fffe0ff */
[----:B------:R-:W-:Y:S02]  /*6fa0*/  R2UR UR44, R96 ;  /* 0x00000000602c72ca */ /* 0x000fe400000e0000 */
[----:B------:R-:W-:Y:S03]  /*6fb0*/  R2UR UR45, R97 ;  /* 0x00000000612d72ca */ /* 0x000fe600000e0000 */
[----:B------:R-:W-:Y:S05]  /*6fc0*/  IMAD.U32 R76, RZ, RZ, UR4 ;  /* 0x00000004ff4c7e24 */ /* 0x000fea000f8e00ff */
[----:B------:R-:W-:Y:S01]  /*6fd0*/  R2UR UR40, R76 ;  /* 0x000000004c2872ca */ /* 0x000fe200000e0000 */
[----:B---3--:R-:W-:Y:S04]  /*6fe0*/  UIADD3 UR4, UP0, UPT, UR6, 0x780, URZ ;  /* 0x0000078006047890 */ /* 0x008fe8000ff1e0ff */
[----:B------:R-:W-:Y:S09]  /*6ff0*/  UIADD3.X UR5, UPT, UPT, URZ, UR7, URZ, UP0, !UPT ;  /* 0x00000007ff057290 */ /* 0x000ff200087fe4ff */
[----:B------:R3:W-:Y:S01]  /*7000*/  UTMASTG.5D.IM2COL [UR40], [UR4] ;  /* 0x00000028040073b5 */ /* 0x0007e20008060000 */
[----:B------:R0:W-:Y:S01]  /*7010*/  UTMACMDFLUSH ;  /* 0x00000000000079b7 */ /* 0x0001e20000000000 */
[----:B---3--:R-:W-:Y:S04]  /*7020*/  DEPBAR.LE SB0, 0x1 ;  /* 0x000080400000791a */ /* 0x008fe80000000000 */
.L_x_93:
[----:B------:R-:W-:Y:S05]  /*7030*/  BSYNC.RECONVERGENT B0 ;  /* 0x0000000000007941 */ /* 0x000fea0003800200 */
.L_x_92:
[----:B------:R-:W-:Y:S01]  /*7040*/  BAR.SYNC.DEFER_BLOCKING 0x1, 0x80 ;  /* 0x0042000000007b1d */ /* 0x000fe20000010000 */
[----:B------:R-:W-:Y:S01]  /*7050*/  ISETP.NE.AND P1, PT, R101, RZ, PT ;  /* 0x000000ff6500720c */ /* 0x000fe20003f25270 */
[----:B------:R-:W-:Y:S01]  /*7060*/  UISETP.NE.AND UP0, UPT, UR53, URZ, UPT ;  /* 0x000000ff3500728c */ /* 0x000fe2000bf05270 */
[----:B------:R-:W-:Y:S11]  /*7070*/  LEA R2, R57, UR49, 0x3 ;  /* 0x0000003139027c11 */ /* 0x000ff6000f8e18ff */
[----:B------:R-:W-:Y:S01]  /*7080*/  @P1 SHF.L.U32 R4, R81, 0x1f, RZ ;  /* 0x0000001f51041819 */ /* 0x000fe200000006ff */
[----:B------:R-:W-:Y:S06]  /*7090*/  BRA.U !UP0, `(.L_x_94) ;  /* 0x0000000108247547 */ /* 0x000fec000b800000 */
[----:B------:R-:W3:Y:S01]  /*70a0*/  S2R R0, SR_CgaCtaId ;  /* 0x0000000000007919 */ /* 0x000ee20000008800 */
[----:B------:R-:W-:Y:S01]  /*70b0*/  IMAD.U32 R3, RZ, RZ, UR50 ;  /* 0x00000032ff037e24 */ /* 0x000fe2000f8e00ff */
[----:B------:R-:W-:Y:S04]  /*70c0*/  UIADD3 UR4, UPT, UPT, UR50, 0x1, URZ ;  /* 0x0000000132047890 */ /* 0x000fe8000fffe0ff */
[----:B------:R-:W-:Y:S01]  /*70d0*/  @P1 LEA R3, R3, UR49, 0x3 ;  /* 0x0000003103031c11 */ /* 0x000fe2000f8e18ff */
[----:B------:R-:W-:Y:S04]  /*70e0*/  UISETP.NE.AND UP0, UPT, UR4, 0x4, UPT ;  /* 0x000000040400788c */ /* 0x000fe8000bf05270 */
[----:B------:R-:W-:Y:S01]  /*70f0*/  @P1 VIADD R3, R3, 0x80 ;  /* 0x0000008003031836 */ /* 0x000fe20000000000 */
[----:B------:R-:W-:Y:S04]  /*7100*/  USEL UR50, UR4, URZ, UP0 ;  /* 0x000000ff04327287 */ /* 0x000fe80008000000 */
[----:B---3--:R-:W-:Y:S04]  /*7110*/  @P1 PRMT R0, R0, 0x654, R3 ;  /* 0x0000065400001816 */ /* 0x008fe80000000003 */
[----:B------:R3:W-:Y:S04]  /*7120*/  @P1 SYNCS.ARRIVE.TRANS64.RED.A1T0 RZ, [R0+URZ], RZ ;  /* 0x000000ff00ff19a7 */ /* 0x0007e800081004ff */
.L_x_94:
[----:B------:R-:W4:Y:S01]  /*7130*/  @P1 SYNCS.PHASECHK.TRANS64.TRYWAIT P0, [R2+URZ+0x60], R4 ;  /* 0x00006004020015a7 */ /* 0x000f2200080011ff */
[----:B------:R-:W-:Y:S01]  /*7140*/  BSSY B1, `(.L_x_95) ;  /* 0x0000016000017945 */ /* 0x000fe20003800000 */
[----:B----4-:R-:W-:Y:S03]  /*7150*/  @P1 SEL R58, RZ, 0x1, !P0 ;  /* 0x00000001ff3a1807 */ /* 0x010fe60004000000 */
[----:B------:R-:W-:Y:S05]  /*7160*/  @!P1 BRA `(.L_x_96) ;  /* 0x00000000004c9947 */ /* 0x000fea0003800000 */
[----:B------:R-:W-:Y:S01]  /*7170*/  ISETP.NE.AND P0, PT, R58, RZ, PT ;  /* 0x000000ff3a00720c */ /* 0x000fe20003f05270 */
[----:B------:R-:W-:Y:S01]  /*7180*/  BSSY B0, `(.L_x_97) ;  /* 0x000000b000007945 */ /* 0x000fe20003800000 */
[----:B------:R-:W-:Y:S11]  /*7190*/  ISETP.NE.AND P1, PT, R59, RZ, PT ;  /* 0x000000ff3b00720c */ /* 0x000ff60003f25270 */
[----:B------:R-:W-:Y:S02]  /*71a0*/  @!UPT UIADD3 URZ, UPT, UPT, URZ, URZ, URZ ;  /* 0x000000fffffff290 */ /* 0x000fe4000fffe0ff */
[C---:B------:R-:W-:Y:S01]  /*71b0*/  @P1 IMAD R6, R57.reuse, 0x2000, R82 ;  /* 0x0000200039061824 */ /* 0x040fe200078e0252 */
[C---:B------:R-:W-:Y:S01]  /*71c0*/  @P1 LEA R4, R57.reuse, R94, 0xd ;  /* 0x0000005e39041211 */ /* 0x040fe200078e68ff */
[C---:B------:R-:W-:Y:S02]  /*71d0*/  @P1 IMAD R5, R57.reuse, 0x2000, R95 ;  /* 0x0000200039051824 */ /* 0x040fe400078e025f */
[----:B------:R-:W-:Y:S01]  /*71e0*/  @P1 IMAD R3, R57, 0x2000, R102 ;  /* 0x0000200039031824 */ /* 0x000fe200078e0266 */
[----:B------:R-:W-:Y:S06]  /*71f0*/  @P0 BRA `(.L_x_98) ;  /* 0x00000000000c0947 */ /* 0x000fec0003800000 */
[----:B---3--:R-:W-:Y:S04]  /*7200*/  SHF.L.U32 R0, R81, 0x1f, RZ ;  /* 0x0000001f51007819 */ /* 0x008fe800000006ff */
[----:B------:R-:W3:Y:S02]  /*7210*/  SYNCS.PHASECHK.TRANS64.TRYWAIT P0, [R2+URZ+0x60], R0 ;  /* 0x00006000020075a7 */ /* 0x000ee400080011ff */
[----:B---3--:R-:W-:Y:S05]  /*7220*/  @!P0 BRA `(.L_x_99) ;  /* 0x00000030005c8947 */ /* 0x008fea0003800000 */
.L_x_98:
[----:B------:R-:W-:Y:S05]  /*7230*/  BSYNC B0 ;  /* 0x0000000000007941 */ /* 0x000fea0003800000 */
.L_x_97:
[----:B------:R-:W-:Y:S02]  /*7240*/  ISETP.NE.AND P0, PT, R59, RZ, PT ;  /* 0x000000ff3b00720c */ /* 0x000fe40003f05270 */
[----:B------:R-:W-:Y:S11]  /*7250*/  IADD3 R57, PT, PT, R57, 0x1, RZ ;  /* 0x0000000139397810 */ /* 0x000ff60007ffe0ff */
[----:B------:R4:W1:Y:S04]  /*7260*/  @P0 LDS.128 R48, [R6] ;  /* 0x0000000006300984 */ /* 0x0008680000000c00 */
[----:B------:R4:W1:Y:S04]  /*7270*/  @P0 LDS.128 R52, [R5+0x10] ;  /* 0x0000100005340984 */ /* 0x0008680000000c00 */
[----:B------:R4:W1:Y:S04]  /*7280*/  @P0 LDS.128 R60, [R4+0x20] ;  /* 0x00002000043c0984 */ /* 0x0008680000000c00 */
[----:B------:R4:W1:Y:S02]  /*7290*/  @P0 LDS.128 R68, [R3+0x30] ;  /* 0x0000300003440984 */ /* 0x0008640000000c00 */
.L_x_96:
[----:B------:R-:W-:Y:S05]  /*72a0*/  BSYNC B1 ;  /* 0x0000000000017941 */ /* 0x000fea0003800000 */
.L_x_95:
[----:B---3--:R-:W-:Y:S05]  /*72b0*/  VIADD R0, R39, 0x20 ;  /* 0x0000002027007836 */ /* 0x008fea0000000000 */
[----:B------:R-:W-:Y:S04]  /*72c0*/  SHF.R.U32.HI R0, RZ, 0x15, R0 ;  /* 0x00000015ff007819 */ /* 0x000fe80000011600 */
[----:B------:R-:W-:Y:S11]  /*72d0*/  LOP3.LUT P0, RZ, R0, 0x3, R86, 0x48, !PT ;  /* 0x0000000300ff7812 */ /* 0x000ff60007804856 */
[----:B------:R-:W-:Y:S02]  /*72e0*/  @!UPT UIADD3 URZ, UPT, UPT, URZ, URZ, URZ ;  /* 0x000000fffffff290 */ /* 0x000fe4000fffe0ff */
[----:B------:R-:W-:Y:S05]  /*72f0*/  @!P0 BRA `(.L_x_100) ;  /* 0x0000000000408947 */ /* 0x000fea0003800000 */
[----:B------:R-:W3:Y:S01]  /*7300*/  LDCU.64 UR8, c[0x4][0x70] ;  /* 0x01000e00ff0877ac */ /* 0x000ee20008000a00 */
[----:B----4-:R-:W-:Y:S01]  /*7310*/  MOV R3, 0x0 ;  /* 0x0000000000037802 */ /* 0x010fe20000000f00 */
[----:B------:R-:W-:Y:S02]  /*7320*/  HFMA2 R12, -RZ, RZ, 0, 5.9604644775390625e-08 ;  /* 0x00000001ff0c7431 */ /* 0x000fe400000001ff */
[----:B-1----:R-:W-:Y:S02]  /*7330*/  IMAD.MOV.U32 R8, RZ, RZ, 0x192 ;  /* 0x00000192ff087424 */ /* 0x002fe400078e00ff */
[----:B------:R-:W-:Y:S01]  /*7340*/  IMAD.MOV.U32 R13, RZ, RZ, RZ ;  /* 0x000000ffff0d7224 */ /* 0x000fe200078e00ff */
[----:B------:R-:W1:Y:S01]  /*7350*/  LDCU.64 UR6, c[0x4][0x78] ;  /* 0x01000f00ff0677ac */ /* 0x000e620008000a00 */
[----:B------:R-:W4:Y:S01]  /*7360*/  LDC.64 R2, c[0x4][R3] ;  /* 0x0100000003027b82 */ /* 0x000f220000000a00 */
[----:B------:R-:W5:Y:S01]  /*7370*/  LDCU.64 UR4, c[0x4][0x10] ;  /* 0x01000200ff0477ac */ /* 0x000f620008000a00 */
[----:B---3--:R-:W-:Y:S01]  /*7380*/  MOV R5, UR9 ;  /* 0x0000000900057c02 */ /* 0x008fe20008000f00 */
[----:B------:R-:W-:Y:S01]  /*7390*/  IMAD.U32 R4, RZ, RZ, UR8 ;  /* 0x00000008ff047e24 */ /* 0x000fe2000f8e00ff */
[----:B-1----:R-:W-:Y:S01]  /*73a0*/  MOV R7, UR7 ;  /* 0x0000000700077c02 */ /* 0x002fe20008000f00 */
[----:B------:R-:W-:Y:S01]  /*73b0*/  IMAD.U32 R6, RZ, RZ, UR6 ;  /* 0x00000006ff067e24 */ /* 0x000fe2000f8e00ff */
[----:B-----5:R-:W-:Y:S01]  /*73c0*/  MOV R11, UR5 ;  /* 0x00000005000b7c02 */ /* 0x020fe20008000f00 */
[----:B------:R-:W-:Y:S02]  /*73d0*/  IMAD.U32 R10, RZ, RZ, UR4 ;  /* 0x00000004ff0a7e24 */ /* 0x000fe4000f8e00ff */
[----:B------:R-:W-:Y:S07]  /*73e0*/  LEPC R20, `(.L_x_100) ;  /* 0x000000001014794e */ /* 0x000fee0000000000 */
[----:B--2-4-:R-:W-:Y:S05]  /*73f0*/  CALL.ABS.NOINC R2 ;  /* 0x0000000002007343 */ /* 0x014fea0003c00000 */
.L_x_100:
[----:B------:R-:W-:Y:S05]  /*7400*/  WARPSYNC.ALL ;  /* 0x0000000000007948 */ /* 0x000fea0003800000 */
[----:B------:R-:W-:Y:S01]  /*7410*/  R2UR UR4, R39 ;  /* 0x00000000270472ca */ /* 0x000fe200000e0000 */
[----:B-1--4-:R-:W-:Y:S01]  /*7420*/  HADD2.F32 R3, -RZ, R48.H0_H0 ;  /* 0x20000030ff037230 */ /* 0x012fe20000004100 */
[----:B------:R-:W1:Y:S01]  /*7430*/  S2R R103, SR_CgaCtaId ;  /* 0x0000000000677919 */ /* 0x000e620000008800 */
[--C-:B------:R-:W-:Y:S01]  /*7440*/  HADD2.F32 R40, -RZ, R50.reuse.H0_H0 ;  /* 0x20000032ff287230 */ /* 0x100fe20000004100 */
[----:B------:R-:W-:Y:S01]  /*7450*/  ISETP.NE.AND P6, PT, R101, RZ, PT ;  /* 0x000000ff6500720c */ /* 0x000fe20003fc5270 */
[----:B------:R-:W-:Y:S01]  /*7460*/  HADD2.F32 R42, -RZ, R50.H1_H1 ;  /* 0x30000032ff2a7230 */ /* 0x000fe20000004100 */
[----:B------:R-:W-:Y:S01]  /*7470*/  ISETP.NE.AND P0, PT, R84, RZ, PT ;  /* 0x000000ff5400720c */ /* 0x000fe20003f05270 */
[--C-:B------:R-:W-:Y:S01]  /*7480*/  HADD2.F32 R43, -RZ, R51.reuse.H0_H0 ;  /* 0x20000033ff2b7230 */ /* 0x100fe20000004100 */
[----:B------:R-:W-:Y:S01]  /*7490*/  BSSY.RECONVERGENT B0, `(.L_x_101) ;  /* 0x000008c000007945 */ /* 0x000fe20003800200 */
[----:B------:R-:W-:Y:S04]  /*74a0*/  HADD2.F32 R44, -RZ, R51.H1_H1 ;  /* 0x30000033ff2c7230 */ /* 0x000fe80000004100 */
[----:B------:R-:W3:Y:S02]  /*74b0*/  LDTM.x32 R4, tmem[UR4+0x20] ;  /* 0x00002004000479ee */ /* 0x000ee400082c0000 */
[C---:B---3--:R-:W-:Y:S01]  /*74c0*/  FMUL R0, R38.reuse, R4 ;  /* 0x0000000426007220 */ /* 0x048fe20000400000 */
[----:B------:R-:W-:Y:S02]  /*74d0*/  HADD2.F32 R4, -RZ, R48.H1_H1 ;  /* 0x30000030ff047230 */ /* 0x000fe40000004100 */
[C---:B------:R-:W-:Y:S01]  /*74e0*/  FMUL R2, R38.reuse, R5 ;  /* 0x0000000526027220 */ /* 0x040fe20000400000 */
[--C-:B------:R-:W-:Y:S02]  /*74f0*/  HADD2.F32 R5, -RZ, R49.reuse.H0_H0 ;  /* 0x20000031ff057230 */ /* 0x100fe40000004100 */
[C---:B------:R-:W-:Y:S01]  /*7500*/  FFMA R0, R41.reuse, R3, R0 ;  /* 0x0000000329007223 */ /* 0x040fe20000000000 */
[C---:B------:R-:W-:Y:S01]  /*7510*/  FMUL R3, R38.reuse, R6 ;  /* 0x0000000626037220 */ /* 0x040fe20000400000 */
[C---:B------:R-:W-:Y:S01]  /*7520*/  FFMA R2, R41.reuse, R4, R2 ;  /* 0x0000000429027223 */ /* 0x040fe20000000002 */
[----:B------:R-:W-:Y:S02]  /*7530*/  HADD2.F32 R4, -RZ, R49.H1_H1 ;  /* 0x30000031ff047230 */ /* 0x000fe40000004100 */
[C---:B------:R-:W-:Y:S01]  /*7540*/  FMUL R7, R38.reuse, R7 ;  /* 0x0000000726077220 */ /* 0x040fe20000400000 */
[C---:B------:R-:W-:Y:S01]  /*7550*/  FFMA R3, R41.reuse, R5, R3 ;  /* 0x0000000529037223 */ /* 0x040fe20000000003 */
[C---:B------:R-:W-:Y:S01]  /*7560*/  FMUL R5, R38.reuse, R9 ;  /* 0x0000000926057220 */ /* 0x040fe20000400000 */
[C---:B------:R-:W-:Y:S01]  /*7570*/  FMUL R6, R38.reuse, R10 ;  /* 0x0000000a26067220 */ /* 0x040fe20000400000 */
[----:B------:R-:W-:Y:S01]  /*7580*/  FFMA R7, R41, R4, R7 ;  /* 0x0000000429077223 */ /* 0x000fe20000000007 */
[C---:B------:R-:W-:Y:S01]  /*7590*/  FMUL R4, R38.reuse, R8 ;  /* 0x0000000826047220 */ /* 0x040fe20000400000 */
[C---:B------:R-:W-:Y:S01]  /*75a0*/  FMUL R11, R38.reuse, R11 ;  /* 0x0000000b260b7220 */ /* 0x040fe20000400000 */
[C---:B------:R-:W-:Y:S01]  /*75b0*/  FMUL R8, R38.reuse, R19 ;  /* 0x0000001326087220 */ /* 0x040fe20000400000 */
[----:B------:R-:W-:Y:S01]  /*75c0*/  FMUL R19, R38, R30 ;  /* 0x0000001e26137220 */ /* 0x000fe20000400000 */
[----:B------:R-:W-:Y:S01]  /*75d0*/  F2FP.F16.F32.PACK_AB R45, R7, R3 ;  /* 0x00000003072d723e */ /* 0x000fe200000000ff */
[C---:B------:R-:W-:Y:S01]  /*75e0*/  FFMA R4, R41.reuse, R40, R4 ;  /* 0x0000002829047223 */ /* 0x040fe20000000004 */
[C---:B------:R-:W-:Y:S01]  /*75f0*/  FFMA R5, R41.reuse, R42, R5 ;  /* 0x0000002a29057223 */ /* 0x040fe20000000005 */
[C---:B------:R-:W-:Y:S01]  /*7600*/  FFMA R6, R41.reuse, R43, R6 ;  /* 0x0000002b29067223 */ /* 0x040fe20000000006 */
[--C-:B------:R-:W-:Y:S02]  /*7610*/  HADD2.F32 R40, -RZ, R52.reuse.H0_H0 ;  /* 0x20000034ff287230 */ /* 0x100fe40000004100 */
[----:B------:R-:W-:Y:S01]  /*7620*/  FFMA R11, R41, R44, R11 ;  /* 0x0000002c290b7223 */ /* 0x000fe2000000000b */
[----:B------:R-:W-:Y:S01]  /*7630*/  F2FP.F16.F32.PACK_AB R44, R2, R0 ;  /* 0x00000000022c723e */ /* 0x000fe200000000ff */
[C---:B------:R-:W-:Y:S01]  /*7640*/  FMUL R3, R38.reuse, R14 ;  /* 0x0000000e26037220 */ /* 0x040fe20000400000 */
[C---:B------:R-:W-:Y:S01]  /*7650*/  FMUL R14, R38.reuse, R25 ;  /* 0x00000019260e7220 */ /* 0x040fe20000400000 */
[----:B------:R-:W-:Y:S01]  /*7660*/  HADD2.F32 R25, -RZ, R52.H1_H1 ;  /* 0x30000034ff197230 */ /* 0x000fe20000004100 */
[----:B------:R-:W-:Y:S01]  /*7670*/  F2FP.F16.F32.PACK_AB R46, R5, R4 ;  /* 0x00000004052e723e */ /* 0x000fe200000000ff */
[C---:B------:R-:W-:Y:S01]  /*7680*/  FMUL R0, R38.reuse, R12 ;  /* 0x0000000c26007220 */ /* 0x040fe20000400000 */
[C---:B------:R-:W-:Y:S01]  /*7690*/  FMUL R2, R38.reuse, R13 ;  /* 0x0000000d26027220 */ /* 0x040fe20000400000 */
[C---:B------:R-:W-:Y:S01]  /*76a0*/  FMUL R4, R38.reuse, R15 ;  /* 0x0000000f26047220 */ /* 0x040fe20000400000 */
[C---:B------:R-:W-:Y:S01]  /*76b0*/  FMUL R15, R38.reuse, R26 ;  /* 0x0000001a260f7220 */ /* 0x040fe20000400000 */
[C---:B------:R-:W-:Y:S01]  /*76c0*/  FFMA R0, R41.reuse, R40, R0 ;  /* 0x0000002829007223 */ /* 0x040fe20000000000 */
[--C-:B------:R-:W-:Y:S02]  /*76d0*/  HADD2.F32 R26, -RZ, R53.reuse.H0_H0 ;  /* 0x20000035ff1a7230 */ /* 0x100fe40000004100 */
[----:B------:R-:W-:Y:S01]  /*76e0*/  FFMA R2, R41, R25, R2 ;  /* 0x0000001929027223 */ /* 0x000fe20000000002 */
[C---:B------:R-:W-:Y:S01]  /*76f0*/  FMUL R5, R38.reuse, R16 ;  /* 0x0000001026057220 */ /* 0x040fe20000400000 */
[C---:B------:R-:W-:Y:S01]  /*7700*/  FMUL R16, R38.reuse, R27 ;  /* 0x0000001b26107220 */ /* 0x040fe20000400000 */
[----:B------:R-:W-:Y:S01]  /*7710*/  F2FP.F16.F32.PACK_AB R47, R11, R6 ;  /* 0x000000060b2f723e */ /* 0x000fe200000000ff */
[----:B------:R-:W-:Y:S02]  /*7720*/  HADD2.F32 R27, -RZ, R53.H1_H1 ;  /* 0x30000035ff1b7230 */ /* 0x000fe40000004100 */
[C---:B------:R-:W-:Y:S01]  /*7730*/  FMUL R6, R38.reuse, R17 ;  /* 0x0000001126067220 */ /* 0x040fe20000400000 */
[----:B------:R-:W-:Y:S01]  /*7740*/  FMUL R17, R38, R28 ;  /* 0x0000001c26117220 */ /* 0x000fe20000400000 */
[C---:B------:R-:W-:Y:S01]  /*7750*/  FFMA R3, R41.reuse, R26, R3 ;  /* 0x0000001a29037223 */ /* 0x040fe20000000003 */
[----:B------:R-:W-:Y:S01]  /*7760*/  STS.128 [R82+0x2000], R44 ;  /* 0x0020002c52007388 */ /* 0x000fe20000000c00 */
[--C-:B------:R-:W-:Y:S01]  /*7770*/  HADD2.F32 R25, -RZ, R54.reuse.H0_H0 ;  /* 0x20000036ff197230 */ /* 0x100fe20000004100 */
[----:B------:R-:W-:Y:S01]  /*7780*/  F2FP.F16.F32.PACK_AB R28, R2, R0 ;  /* 0x00000000021c723e */ /* 0x000fe200000000ff */
[----:B------:R-:W-:Y:S02]  /*7790*/  HADD2.F32 R26, -RZ, R54.H1_H1 ;  /* 0x30000036ff1a7230 */ /* 0x000fe40000004100 */
[C---:B------:R-:W-:Y:S01]  /*77a0*/  FFMA R4, R41.reuse, R27, R4 ;  /* 0x0000001b29047223 */ /* 0x040fe20000000004 */
[--C-:B------:R-:W-:Y:S02]  /*77b0*/  HADD2.F32 R0, -RZ, R55.reuse.H0_H0 ;  /* 0x20000037ff007230 */ /* 0x100fe40000004100 */
[C---:B------:R-:W-:Y:S01]  /*77c0*/  FMUL R7, R38.reuse, R18 ;  /* 0x0000001226077220 */ /* 0x040fe20000400000 */
[----:B------:R-:W-:Y:S02]  /*77d0*/  HADD2.F32 R2, -RZ, R55.H1_H1 ;  /* 0x30000037ff027230 */ /* 0x000fe40000004100 */
[C---:B------:R-:W-:Y:S01]  /*77e0*/  FFMA R5, R41.reuse, R25, R5 ;  /* 0x0000001929057223 */ /* 0x040fe20000000005 */
[C---:B------:R-:W-:Y:S01]  /*77f0*/  FFMA R6, R41.reuse, R26, R6 ;  /* 0x0000001a29067223 */ /* 0x040fe20000000006 */
[----:B------:R-:W-:Y:S01]  /*7800*/  FMUL R18, R38, R29 ;  /* 0x0000001d26127220 */ /* 0x000fe20000400000 */
[C---:B------:R-:W-:Y:S01]  /*7810*/  FFMA R7, R41.reuse, R0, R7 ;  /* 0x0000000029077223 */ /* 0x040fe20000000007 */
[----:B------:R-:W-:Y:S01]  /*7820*/  F2FP.F16.F32.PACK_AB R29, R4, R3 ;  /* 0x00000003041d723e */ /* 0x000fe200000000ff */
[--C-:B------:R-:W-:Y:S02]  /*7830*/  HADD2.F32 R0, -RZ, R60.reuse.H0_H0 ;  /* 0x2000003cff007230 */ /* 0x100fe40000004100 */
[C---:B------:R-:W-:Y:S01]  /*7840*/  FFMA R8, R41.reuse, R2, R8 ;  /* 0x0000000229087223 */ /* 0x040fe20000000008 */
[C---:B------:R-:W-:Y:S01]  /*7850*/  FMUL R9, R38.reuse, R20 ;  /* 0x0000001426097220 */ /* 0x040fe20000400000 */
        /* <DEDUP_REMOVED lines=15> */
[----:B------:R-:W-:Y:S02]  /*7950*/  HADD2.F32 R2, -RZ, R63.H1_H1 ;  /* 0x3000003fff027230 */ /* 0x000fe40000004100 */
[----:B------:R-:W-:Y:S01]  /*7960*/  FMUL R20, R38, R31 ;  /* 0x0000001f26147220 */ /* 0x000fe20000400000 */
[----:B------:R-:W-:Y:S01]  /*7970*/  F2FP.F16.F32.PACK_AB R30, R6, R5 ;  /* 0x00000005061e723e */ /* 0x000fe200000000ff */
[C---:B------:R-:W-:Y:S01]  /*7980*/  FFMA R14, R41.reuse, R0, R14 ;  /* 0x00000000290e7223 */ /* 0x040fe2000000000e */
[C---:B------:R-:W-:Y:S01]  /*7990*/  FFMA R15, R41.reuse, R3, R15 ;  /* 0x00000003290f7223 */ /* 0x040fe2000000000f */
[C---:B------:R-:W-:Y:S01]  /*79a0*/  FFMA R16, R41.reuse, R2, R16 ;  /* 0x0000000229107223 */ /* 0x040fe20000000010 */
[--C-:B------:R-:W-:Y:S01]  /*79b0*/  HADD2.F32 R0, -RZ, R68.reuse.H0_H0 ;  /* 0x20000044ff007230 */ /* 0x100fe20000004100 */
[----:B------:R-:W-:Y:S01]  /*79c0*/  F2FP.F16.F32.PACK_AB R31, R8, R7 ;  /* 0x00000007081f723e */ /* 0x000fe200000000ff */
[----:B------:R-:W-:Y:S02]  /*79d0*/  HADD2.F32 R2, -RZ, R68.H1_H1 ;  /* 0x30000044ff027230 */ /* 0x000fe40000004100 */
[C---:B------:R-:W-:Y:S01]  /*79e0*/  FMUL R21, R38.reuse, R32 ;  /* 0x0000002026157220 */ /* 0x040fe20000400000 */
[--C-:B------:R-:W-:Y:S02]  /*79f0*/  HADD2.F32 R3, -RZ, R69.reuse.H0_H0 ;  /* 0x20000045ff037230 */ /* 0x100fe40000004100 */
[C---:B------:R-:W-:Y:S01]  /*7a00*/  FFMA R17, R41.reuse, R0, R17 ;  /* 0x0000000029117223 */ /* 0x040fe20000000011 */
[----:B------:R-:W-:Y:S01]  /*7a10*/  STS.128 [R95+0x2010], R28 ;  /* 0x0020101c5f007388 */ /* 0x000fe20000000c00 */
[C---:B------:R-:W-:Y:S01]  /*7a20*/  FFMA R18, R41.reuse, R2, R18 ;  /* 0x0000000229127223 */ /* 0x040fe20000000012 */
[----:B------:R-:W-:Y:S02]  /*7a30*/  HADD2.F32 R0, -RZ, R69.H1_H1 ;  /* 0x30000045ff007230 */ /* 0x000fe40000004100 */
[C---:B------:R-:W-:Y:S01]  /*7a40*/  FFMA R19, R41.reuse, R3, R19 ;  /* 0x0000000329137223 */ /* 0x040fe20000000013 */
[--C-:B------:R-:W-:Y:S02]  /*7a50*/  HADD2.F32 R2, -RZ, R70.reuse.H0_H0 ;  /* 0x20000046ff027230 */ /* 0x100fe40000004100 */
[----:B------:R-:W-:Y:S01]  /*7a60*/  FMUL R22, R38, R33 ;  /* 0x0000002126167220 */ /* 0x000fe20000400000 */
[----:B------:R-:W-:Y:S01]  /*7a70*/  HADD2.F32 R3, -RZ, R70.H1_H1 ;  /* 0x30000046ff037230 */ /* 0x000fe20000004100 */
[----:B------:R-:W-:Y:S01]  /*7a80*/  F2FP.F16.F32.PACK_AB R8, R10, R9 ;  /* 0x000000090a08723e */ /* 0x000fe200000000ff */
[--C-:B------:R-:W-:Y:S02]  /*7a90*/  HADD2.F32 R4, -RZ, R71.reuse.H0_H0 ;  /* 0x20000047ff047230 */ /* 0x100fe40000004100 */
[----:B------:R-:W-:Y:S01]  /*7aa0*/  FMUL R23, R38, R34 ;  /* 0x0000002226177220 */ /* 0x000fe20000400000 */
[----:B------:R-:W-:Y:S01]  /*7ab0*/  HADD2.F32 R5, -RZ, R71.H1_H1 ;  /* 0x30000047ff057230 */ /* 0x000fe20000004100 */
[----:B------:R-:W-:Y:S01]  /*7ac0*/  F2FP.F16.F32.PACK_AB R9, R12, R11 ;  /* 0x0000000b0c09723e */ /* 0x000fe200000000ff */
[C---:B------:R-:W-:Y:S01]  /*7ad0*/  FFMA R20, R41.reuse, R0, R20 ;  /* 0x0000000029147223 */ /* 0x040fe20000000014 */
[----:B------:R-:W-:Y:S01]  /*7ae0*/  FMUL R24, R38, R35 ;  /* 0x0000002326187220 */ /* 0x000fe20000400000 */
[----:B------:R-:W-:Y:S01]  /*7af0*/  F2FP.F16.F32.PACK_AB R10, R14, R13 ;  /* 0x0000000d0e0a723e */ /* 0x000fe200000000ff */
[C---:B------:R-:W-:Y:S01]  /*7b00*/  FFMA R21, R41.reuse, R2, R21 ;  /* 0x0000000229157223 */ /* 0x040fe20000000015 */
[----:B------:R-:W-:Y:S01]  /*7b10*/  F2FP.F16.F32.PACK_AB R11, R16, R15 ;  /* 0x0000000f100b723e */ /* 0x000fe200000000ff */
[C---:B------:R-:W-:Y:S01]  /*7b20*/  FFMA R22, R41.reuse, R3, R22 ;  /* 0x0000000329167223 */ /* 0x040fe20000000016 */
[C---:B------:R-:W-:Y:S01]  /*7b30*/  FFMA R23, R41.reuse, R4, R23 ;  /* 0x0000000429177223 */ /* 0x040fe20000000017 */
[----:B------:R-:W-:Y:S01]  /*7b40*/  FFMA R24, R41, R5, R24 ;  /* 0x0000000529187223 */ /* 0x000fe20000000018 */
[----:B------:R-:W-:Y:S01]  /*7b50*/  F2FP.F16.F32.PACK_AB R4, R18, R17 ;  /* 0x000000111204723e */ /* 0x000fe200000000ff */
[----:B------:R-:W-:Y:S01]  /*7b60*/  STS.128 [R94+0x2020], R8 ;  /* 0x002020085e007388 */ /* 0x000fe20000000c00 */
[----:B------:R-:W-:Y:S02]  /*7b70*/  F2FP.F16.F32.PACK_AB R5, R20, R19 ;  /* 0x000000131405723e */ /* 0x000fe400000000ff */
[----:B------:R-:W-:Y:S02]  /*7b80*/  F2FP.F16.F32.PACK_AB R6, R22, R21 ;  /* 0x000000151606723e */ /* 0x000fe400000000ff */
[----:B------:R-:W-:Y:S02]  /*7b90*/  F2FP.F16.F32.PACK_AB R7, R24, R23 ;  /* 0x000000171807723e */ /* 0x000fe400000000ff */
[----:B------:R-:W-:Y:S02]  /*7ba0*/  MOV R0, UR50 ;  /* 0x0000003200007c02 */ /* 0x000fe40008000f00 */
[----:B------:R-:W-:Y:S01]  /*7bb0*/  @P6 SHF.L.U32 R2, R81, 0x1f, RZ ;  /* 0x0000001f51026819 */ /* 0x000fe200000006ff */
[----:B------:R3:W-:Y:S01]  /*7bc0*/  STS.128 [R102+0x2030], R4 ;  /* 0x0020300466007388 */ /* 0x0007e20000000c00 */
[----:B------:R-:W-:Y:S04]  /*7bd0*/  @P6 LEA R0, R0, UR49, 0x3 ;  /* 0x0000003100006c11 */ /* 0x000fe8000f8e18ff */
[----:B------:R-:W-:Y:S01]  /*7be0*/  @P6 IADD3 R0, PT, PT, R0, 0x80, RZ ;  /* 0x0000008000006810 */ /* 0x000fe20007ffe0ff */
[----:B------:R-:W-:Y:S01]  /*7bf0*/  @!PT LDS RZ, [RZ] ;  /* 0x00000000fffff984 */ /* 0x000fe20000000800 */
[----:B------:R-:W-:Y:S01]  /*7c00*/  @!PT LDS RZ, [RZ] ;  /* 0x00000000fffff984 */ /* 0x000fe20000000800 */
[----:B------:R-:W-:Y:S01]  /*7c10*/  @!PT LDS RZ, [RZ] ;  /* 0x00000000fffff984 */ /* 0x000fe20000000800 */
[----:B------:R-:W-:Y:S01]  /*7c20*/  @!PT LDS RZ, [RZ] ;  /* 0x00000000fffff984 */ /* 0x000fe20000000800 */
[----:B------:R4:W-:Y:S06]  /*7c30*/  MEMBAR.ALL.CTA ;  /* 0x0000000000007992 */ /* 0x0009ec0000008000 */
[----:B----4-:R-:W4:Y:S01]  /*7c40*/  FENCE.VIEW.ASYNC.S ;  /* 0x00000000000073c6 */ /* 0x010f220000000000 */
[----:B-1----:R-:W-:Y:S02]  /*7c50*/  @P6 PRMT R0, R103, 0x654, R0 ;  /* 0x0000065467006816 */ /* 0x002fe40000000000 */
[----:B---3--:R-:W-:Y:S01]  /*7c60*/  LEA R6, R57, UR49, 0x3 ;  /* 0x0000003139067c11 */ /* 0x008fe2000f8e18ff */
[----:B----4-:R-:W-:Y:S06]  /*7c70*/  BAR.SYNC.DEFER_BLOCKING 0x1, 0x80 ;  /* 0x0042000000007b1d */ /* 0x010fec0000010000 */
[----:B------:R-:W-:Y:S05]  /*7c80*/  @P0 BRA `(.L_x_102) ;  /* 0x0000000000300947 */ /* 0x000fea0003800000 */
[----:B------:R-:W1:Y:S01]  /*7c90*/  LDCU.64 UR6, c[0x0][0x348] ;  /* 0x00006900ff0677ac */ /* 0x000e620008000a00 */
[----:B------:R-:W-:Y:S02]  /*7ca0*/  R2UR UR10, R99 ;  /* 0x00000000630a72ca */ /* 0x000fe400000e0000 */
[----:B------:R-:W-:Y:S01]  /*7cb0*/  R2UR UR11, R98 ;  /* 0x00000000620b72ca */ /* 0x000fe200000e0000 */
[----:B------:R-:W-:Y:S01]  /*7cc0*/  UIADD3 UR9, UPT, UPT, UR41, 0x20, URZ ;  /* 0x0000002029097890 */ /* 0x000fe2000fffe0ff */
[----:B------:R-:W-:Y:S01]  /*7cd0*/  R2UR UR12, R96 ;  /* 0x00000000600c72ca */ /* 0x000fe200000e0000 */
[----:B------:R-:W-:Y:S01]  /*7ce0*/  UIADD3 UR8, UPT, UPT, UR49, 0x2200, URZ ;  /* 0x0000220031087890 */ /* 0x000fe2000fffe0ff */
[----:B------:R-:W-:Y:S01]  /*7cf0*/  R2UR UR13, R97 ;  /* 0x00000000610d72ca */ /* 0x000fe200000e0000 */
[----:B-1----:R-:W-:Y:S04]  /*7d00*/  UIADD3 UR4, UP0, UPT, UR6, 0x780, URZ ;  /* 0x0000078006047890 */ /* 0x002fe8000ff1e0ff */
[----:B------:R-:W-:Y:S09]  /*7d10*/  UIADD3.X UR5, UPT, UPT, URZ, UR7, URZ, UP0, !UPT ;  /* 0x00000007ff057290 */ /* 0x000ff200087fe4ff */
[----:B------:R1:W-:Y:S01]  /*7d20*/  UTMASTG.5D.IM2COL [UR8], [UR4] ;  /* 0x00000008040073b5 */ /* 0x0003e20008060000 */
[----:B------:R0:W-:Y:S01]  /*7d30*/  UTMACMDFLUSH ;  /* 0x00000000000079b7 */ /* 0x0001e20000000000 */
[----:B-1----:R-:W-:Y:S04]  /*7d40*/  DEPBAR.LE SB0, 0x1 ;  /* 0x000080400000791a */ /* 0x002fe80000000000 */
.L_x_102:
[----:B------:R-:W-:Y:S05]  /*7d50*/  BSYNC.RECONVERGENT B0 ;  /* 0x0000000000007941 */ /* 0x000fea0003800200 */
.L_x_101:
[----:B------:R-:W-:Y:S01]  /*7d60*/  BAR.SYNC.DEFER_BLOCKING 0x1, 0x80 ;  /* 0x0042000000007b1d */ /* 0x000fe20000010000 */
[----:B------:R-:W-:Y:S04]  /*7d70*/  UIADD3 UR4, UPT, UPT, UR50, 0x1, URZ ;  /* 0x0000000132047890 */ /* 0x000fe8000fffe0ff */
[----:B------:R-:W-:Y:S04]  /*7d80*/  UISETP.NE.AND UP0, UPT, UR4, 0x4, UPT ;  /* 0x000000040400788c */ /* 0x000fe8000bf05270 */
[----:B------:R-:W-:Y:S01]  /*7d90*/  USEL UR40, UR4, URZ, UP0 ;  /* 0x000000ff04287287 */ /* 0x000fe20008000000 */
[----:B------:R1:W-:Y:S01]  /*7da0*/  @P6 SYNCS.ARRIVE.TRANS64.RED.A1T0 RZ, [R0+URZ], RZ ;  /* 0x000000ff00ff69a7 */ /* 0x0003e200081004ff */
[----:B------:R-:W-:Y:S01]  /*7db0*/  BSSY B1, `(.L_x_103) ;  /* 0x0000017000017945 */ /* 0x000fe20003800000 */
[----:B------:R-:W3:Y:S02]  /*7dc0*/  @P6 SYNCS.PHASECHK.TRANS64.TRYWAIT P0, [R6+URZ+0x60], R2 ;  /* 0x00006002060065a7 */ /* 0x000ee400080011ff */
[----:B---3--:R-:W-:Y:S01]  /*7dd0*/  @P6 SEL R58, RZ, 0x1, !P0 ;  /* 0x00000001ff3a6807 */ /* 0x008fe20004000000 */
[----:B-1----:R-:W-:Y:S06]  /*7de0*/  @!P6 BRA `(.L_x_104) ;  /* 0x00000000004ce947 */ /* 0x002fec0003800000 */
        /* <DEDUP_REMOVED lines=9> */
[----:B------:R-:W-:Y:S04]  /*7e80*/  SHF.L.U32 R5, R81, 0x1f, RZ ;  /* 0x0000001f51057819 */ /* 0x000fe800000006ff */
[----:B------:R-:W1:Y:S02]  /*7e90*/  SYNCS.PHASECHK.TRANS64.TRYWAIT P0, [R6+URZ+0x60], R5 ;  /* 0x00006005060075a7 */ /* 0x000e6400080011ff */
[----:B-1----:R-:W-:Y:S05]  /*7ea0*/  @!P0 BRA `(.L_x_107) ;  /* 0x0000002400508947 */ /* 0x002fea0003800000 */
.L_x_106:
[----:B------:R-:W-:Y:S05]  /*7eb0*/  BSYNC B0 ;  /* 0x0000000000007941 */ /* 0x000fea0003800000 */
.L_x_105:
[----:B------:R-:W-:Y:S02]  /*7ec0*/  ISETP.NE.AND P0, PT, R59, RZ, PT ;  /* 0x000000ff3b00720c */ /* 0x000fe40003f05270 */
[----:B------:R-:W-:Y:S11]  /*7ed0*/  IADD3 R57, PT, PT, R57, 0x1, RZ ;  /* 0x0000000139397810 */ /* 0x000ff60007ffe0ff */
[----:B------:R3:W4:Y:S04]  /*7ee0*/  @P0 LDS.128 R48, [R4] ;  /* 0x0000000004300984 */ /* 0x0007280000000c00 */
[----:B------:R3:W1:Y:S04]  /*7ef0*/  @P0 LDS.128 R52, [R3+0x10] ;  /* 0x0000100003340984 */ /* 0x0006680000000c00 */
[----:B------:R3:W1:Y:S04]  /*7f00*/  @P0 LDS.128 R60, [R2+0x20] ;  /* 0x00002000023c0984 */ /* 0x0006680000000c00 */
[----:B------:R3:W1:Y:S02]  /*7f10*/  @P0 LDS.128 R68, [R0+0x30] ;  /* 0x0000300000440984 */ /* 0x0006640000000c00 */
.L_x_104:
[----:B------:R-:W-:Y:S05]  /*7f20*/  BSYNC B1 ;  /* 0x0000000000017941 */ /* 0x000fea0003800000 */
.L_x_103:
[----:B---3--:R-:W-:Y:S05]  /*7f30*/  VIADD R0, R39, 0x40 ;  /* 0x0000004027007836 */ /* 0x008fea0000000000 */
[----:B------:R-:W-:Y:S04]  /*7f40*/  SHF.R.U32.HI R0, RZ, 0x15, R0 ;  /* 0x00000015ff007819 */ /* 0x000fe80000011600 */
[----:B------:R-:W-:Y:S11]  /*7f50*/  LOP3.LUT P0, RZ, R0, 0x3, R86, 0x48, !PT ;  /* 0x0000000300ff7812 */ /* 0x000ff60007804856 */
[----:B------:R-:W-:Y:S02]  /*7f60*/  @!UPT UIADD3 URZ, UPT, UPT, URZ, URZ, URZ ;  /* 0x000000fffffff290 */ /* 0x000fe4000fffe0ff */
[----:B------:R-:W-:Y:S05]  /*7f70*/  @!P0 BRA `(.L_x_108) ;  /* 0x0000000000408947 */ /* 0x000fea0003800000 */
[----:B------:R-:W1:Y:S01]  /*7f80*/  LDCU.64 UR8, c[0x4][0x70] ;  /* 0x01000e00ff0877ac */ /* 0x000e620008000a00 */
[----:B------:R-:W-:Y:S01]  /*7f90*/  MOV R3, 0x0 ;  /* 0x0000000000037802 */ /* 0x000fe20000000f00 */
[----:B------:R-:W-:Y:S02]  /*7fa0*/  HFMA2 R12, -RZ, RZ, 0, 5.9604644775390625e-08 ;  /* 0x00000001ff0c7431 */ /* 0x000fe400000001ff */
[----:B------:R-:W-:Y:S02]  /*7fb0*/  IMAD.MOV.U32 R8, RZ, RZ, 0x192 ;  /* 0x00000192ff087424 */ /* 0x000fe400078e00ff */
[----:B------:R-:W-:Y:S01]  /*7fc0*/  IMAD.MOV.U32 R13, RZ, RZ, RZ ;  /* 0x000000ffff0d7224 */ /* 0x000fe200078e00ff */
[----:B------:R-:W3:Y:S01]  /*7fd0*/  LDCU.64 UR6, c[0x4][0x78] ;  /* 0x01000f00ff0677ac */ /* 0x000ee20008000a00 */
[----:B------:R-:W2:Y:S01]  /*7fe0*/  LDC.64 R2, c[0x4][R3] ;  /* 0x0100000003027b82 */ /* 0x000ea20000000a00 */
[----:B------:R-:W5:Y:S01]  /*7ff0*/  LDCU.64 UR4, c[0x4][0x10] ;  /* 0x01000200ff0477ac */ /* 0x000f620008000a00 */
[----:B-1----:R-:W-:Y:S01]  /*8000*/  MOV R5, UR9 ;  /* 0x0000000900057c02 */ /* 0x002fe20008000f00 */
[----:B------:R-:W-:Y:S01]  /*8010*/  IMAD.U32 R4, RZ, RZ, UR8 ;  /* 0x00000008ff047e24 */ /* 0x000fe2000f8e00ff */
[----:B---3--:R-:W-:Y:S01]  /*8020*/  MOV R7, UR7 ;  /* 0x0000000700077c02 */ /* 0x008fe20008000f00 */
[----:B------:R-:W-:Y:S01]  /*8030*/  IMAD.U32 R6, RZ, RZ, UR6 ;  /* 0x00000006ff067e24 */ /* 0x000fe2000f8e00ff */
[----:B-----5:R-:W-:Y:S01]  /*8040*/  MOV R11, UR5 ;  /* 0x00000005000b7c02 */ /* 0x020fe20008000f00 */
[----:B------:R-:W-:Y:S02]  /*8050*/  IMAD.U32 R10, RZ, RZ, UR4 ;  /* 0x00000004ff0a7e24 */ /* 0x000fe4000f8e00ff */
[----:B------:R-:W-:Y:S07]  /*8060*/  LEPC R20, `(.L_x_108) ;  /* 0x000000001014794e */ /* 0x000fee0000000000 */
[----:B--2-4-:R-:W-:Y:S05]  /*8070*/  CALL.ABS.NOINC R2 ;  /* 0x0000000002007343 */ /* 0x014fea0003c00000 */
.L_x_108:
[----:B------:R-:W-:Y:S05]  /*8080*/  WARPSYNC.ALL ;  /* 0x0000000000007948 */ /* 0x000fea0003800000 */
[----:B------:R-:W-:Y:S01]  /*8090*/  R2UR UR4, R39 ;  /* 0x00000000270472ca */ /* 0x000fe200000e0000 */
[--C-:B----4-:R-:W-:Y:S01]  /*80a0*/  HADD2.F32 R40, -RZ, R48.reuse.H0_H0 ;  /* 0x20000030ff287230 */ /* 0x110fe20000004100 */
[----:B------:R-:W-:Y:S01]  /*80b0*/  ISETP.NE.AND P6, PT, R101, RZ, PT ;  /* 0x000000ff6500720c */ /* 0x000fe20003fc5270 */
[----:B------:R-:W-:Y:S01]  /*80c0*/  HADD2.F32 R42, -RZ, R48.H1_H1 ;  /* 0x30000030ff2a7230 */ /* 0x000fe20000004100 */
[----:B------:R-:W-:Y:S01]  /*80d0*/  ISETP.NE.AND P0, PT, R84, RZ, PT ;  /* 0x000000ff5400720c */ /* 0x000fe20003f05270 */
[----:B------:R-:W-:Y:S01]  /*80e0*/  HADD2.F32 R43, -RZ, R49.H0_H0 ;  /* 0x20000031ff2b7230 */ /* 0x000fe20000004100 */
[----:B------:R-:W-:Y:S07]  /*80f0*/  BSSY.RECONVERGENT B0, `(.L_x_109) ;  /* 0x000008d000007945 */ /* 0x000fee0003800200 */
[----:B-1----:R-:W1:Y:S02]  /*8100*/  LDTM.x32 R4, tmem[UR4+0x40] ;  /* 0x00004004000479ee */ /* 0x002e6400082c0000 */
[C---:B-1----:R-:W-:Y:S01]  /*8110*/  FMUL R0, R38.reuse, R4 ;  /* 0x0000000426007220 */ /* 0x042fe20000400000 */
[C---:B------:R-:W-:Y:S01]  /*8120*/  FMUL R4, R38.reuse, R8 ;  /* 0x0000000826047220 */ /* 0x040fe20000400000 */
[C---:B------:R-:W-:Y:S01]  /*8130*/  FMUL R2, R38.reuse, R5 ;  /* 0x0000000526027220 */ /* 0x040fe20000400000 */
[C---:B------:R-:W-:Y:S01]  /*8140*/  FMUL R8, R38.reuse, R12 ;  /* 0x0000000c26087220 */ /* 0x040fe20000400000 */
[C---:B------:R-:W-:Y:S01]  /*8150*/  FFMA R0, R41.reuse, R40, R0 ;  /* 0x0000002829007223 */ /* 0x040fe20000000000 */
[C---:B------:R-:W-:Y:S01]  /*8160*/  FMUL R3, R38.reuse, R6 ;  /* 0x0000000626037220 */ /* 0x040fe20000400000 */
[C---:B------:R-:W-:Y:S01]  /*8170*/  FFMA R2, R41.reuse, R42, R2 ;  /* 0x0000002a29027223 */ /* 0x040fe20000000002 */
[--C-:B------:R-:W-:Y:S02]  /*8180*/  HADD2.F32 R40, -RZ, R51.reuse.H0_H0 ;  /* 0x20000033ff287230 */ /* 0x100fe40000004100 */
[----:B------:R-:W-:Y:S01]  /*8190*/  FMUL R5, R38, R9 ;  /* 0x0000000926057220 */ /* 0x000fe20000400000 */
[C---:B------:R-:W-:Y:S01]  /*81a0*/  FFMA R3, R41.reuse, R43, R3 ;  /* 0x0000002b29037223 */ /* 0x040fe20000000003 */
[----:B------:R-:W-:Y:S01]  /*81b0*/  HADD2.F32 R42, -RZ, R51.H1_H1 ;  /* 0x30000033ff2a7230 */ /* 0x000fe20000004100 */
[----:B------:R-:W-:Y:S01]  /*81c0*/  F2FP.F16.F32.PACK_AB R44, R2, R0 ;  /* 0x00000000022c723e */ /* 0x000fe200000000ff */
[C---:B------:R-:W-:Y:S01]  /*81d0*/  FMUL R12, R38.reuse, R16 ;  /* 0x00000010260c7220 */ /* 0x040fe20000400000 */
[C---:B------:R-:W-:Y:S01]  /*81e0*/  FMUL R6, R38.reuse, R10 ;  /* 0x0000000a26067220 */ /* 0x040fe20000400000 */
[--C-:B------:R-:W-:Y:S02]  /*81f0*/  HADD2.F32 R0, -RZ, R52.reuse.H0_H0 ;  /* 0x20000034ff007230 */ /* 0x100fe40000004100 */
[C---:B------:R-:W-:Y:S01]  /*8200*/  FMUL R9, R38.reuse, R13 ;  /* 0x0000000d26097220 */ /* 0x040fe20000400000 */
[C---:B------:R-:W-:Y:S01]  /*8210*/  FMUL R16, R38.reuse, R20 ;  /* 0x0000001426107220 */ /* 0x040fe20000400000 */
[----:B------:R-:W-:Y:S02]  /*8220*/  HADD2.F32 R2, -RZ, R52.H1_H1 ;  /* 0x30000034ff027230 */ /* 0x000fe40000004100 */
[C---:B------:R-:W-:Y:S01]  /*8230*/  FMUL R10, R38.reuse, R14 ;  /* 0x0000000e260a7220 */ /* 0x040fe20000400000 */
        /* <DEDUP_REMOVED lines=14> */
[--C-:B------:R-:W-:Y:S02]  /*8320*/  HADD2.F32 R33, -RZ, R50.reuse.H0_H0 ;  /* 0x20000032ff217230 */ /* 0x100fe40000004100 */
[C---:B------:R-:W-:Y:S01]  /*8330*/  FMUL R30, R38.reuse, R34 ;  /* 0x00000022261e7220 */ /* 0x040fe20000400000 */
[----:B------:R-:W-:Y:S02]  /*8340*/  HADD2.F32 R34, -RZ, R50.H1_H1 ;  /* 0x30000032ff227230 */ /* 0x000fe40000004100 */
[C---:B------:R-:W-:Y:S01]  /*8350*/  FFMA R7, R41.reuse, R32, R7 ;  /* 0x0000002029077223 */ /* 0x040fe20000000007 */
[C---:B------:R-:W-:Y:S01]  /*8360*/  FMUL R11, R38.reuse, R11 ;  /* 0x0000000b260b7220 */ /* 0x040fe20000400000 */
[C---:B------:R-:W-:Y:S01]  /*8370*/  FFMA R4, R41.reuse, R33, R4 ;  /* 0x0000002129047223 */ /* 0x040fe20000000004 */
[C---:B------:R-:W-:Y:S01]  /*8380*/  FMUL R15, R38.reuse, R15 ;  /* 0x0000000f260f7220 */ /* 0x040fe20000400000 */
[C---:B------:R-:W-:Y:S01]  /*8390*/  FFMA R5, R41.reuse, R34, R5 ;  /* 0x0000002229057223 */ /* 0x040fe20000000005 */
[----:B------:R-:W-:Y:S01]  /*83a0*/  FFMA R6, R41, R40, R6 ;  /* 0x0000002829067223 */ /* 0x000fe20000000006 */
[----:B------:R-:W-:Y:S01]  /*83b0*/  F2FP.F16.F32.PACK_AB R45, R7, R3 ;  /* 0x00000003072d723e */ /* 0x000fe200000000ff */
[C---:B------:R-:W-:Y:S01]  /*83c0*/  FFMA R11, R41.reuse, R42, R11 ;  /* 0x0000002a290b7223 */ /* 0x040fe2000000000b */
[C---:B------:R-:W-:Y:S01]  /*83d0*/  FFMA R8, R41.reuse, R0, R8 ;  /* 0x0000000029087223 */ /* 0x040fe20000000008 */
[--C-:B------:R-:W-:Y:S02]  /*83e0*/  HADD2.F32 R3, -RZ, R53.reuse.H0_H0 ;  /* 0x20000035ff037230 */ /* 0x100fe40000004100 */
[C---:B------:R-:W-:Y:S01]  /*83f0*/  FFMA R9, R41.reuse, R2, R9 ;  /* 0x0000000229097223 */ /* 0x040fe20000000009 */
[----:B------:R-:W-:Y:S02]  /*8400*/  HADD2.F32 R0, -RZ, R53.H1_H1 ;  /* 0x30000035ff007230 */ /* 0x000fe40000004100 */
[C---:B------:R-:W-:Y:S01]  /*8410*/  FMUL R19, R38.reuse, R19 ;  /* 0x0000001326137220 */ /* 0x040fe20000400000 */
[--C-:B------:R-:W-:Y:S02]  /*8420*/  HADD2.F32 R2, -RZ, R54.reuse.H0_H0 ;  /* 0x20000036ff027230 */ /* 0x100fe40000004100 */
[C---:B------:R-:W-:Y:S01]  /*8430*/  FFMA R10, R41.reuse, R3, R10 ;  /* 0x00000003290a7223 */ /* 0x040fe2000000000a */
[--C-:B------:R-:W-:Y:S02]  /*8440*/  HADD2.F32 R3, -RZ, R55.reuse.H0_H0 ;  /* 0x20000037ff037230 */ /* 0x100fe40000004100 */
[C---:B------:R-:W-:Y:S01]  /*8450*/  FFMA R15, R41.reuse, R0, R15 ;  /* 0x00000000290f7223 */ /* 0x040fe2000000000f */
[----:B------:R-:W-:Y:S02]  /*8460*/  HADD2.F32 R0, -RZ, R54.H1_H1 ;  /* 0x30000036ff007230 */ /* 0x000fe40000004100 */
[C---:B------:R-:W-:Y:S01]  /*8470*/  FFMA R12, R41.reuse, R2, R12 ;  /* 0x00000002290c7223 */ /* 0x040fe2000000000c */
[--C-:B------:R-:W-:Y:S02]  /*8480*/  HADD2.F32 R2, -RZ, R60.reuse.H0_H0 ;  /* 0x2000003cff027230 */ /* 0x100fe40000004100 */
[C---:B------:R-:W-:Y:S01]  /*8490*/  FMUL R23, R38.reuse, R23 ;  /* 0x0000001726177220 */ /* 0x040fe20000400000 */
[C---:B------:R-:W-:Y:S01]  /*84a0*/  FMUL R27, R38.reuse, R27 ;  /* 0x0000001b261b7220 */ /* 0x040fe20000400000 */
[C---:B------:R-:W-:Y:S01]  /*84b0*/  FFMA R13, R41.reuse, R0, R13 ;  /* 0x00000000290d7223 */ /* 0x040fe2000000000d */
[----:B------:R-:W-:Y:S02]  /*84c0*/  HADD2.F32 R0, -RZ, R55.H1_H1 ;  /* 0x30000037ff007230 */ /* 0x000fe40000004100 */
[----:B------:R-:W-:Y:S01]  /*84d0*/  FFMA R14, R41, R3, R14 ;  /* 0x00000003290e7223 */ /* 0x000fe2000000000e */
[----:B------:R-:W-:Y:S01]  /*84e0*/  HADD2.F32 R3, -RZ, R60.H1_H1 ;  /* 0x3000003cff037230 */ /* 0x000fe20000004100 */
[----:B------:R-:W-:Y:S01]  /*84f0*/  F2FP.F16.F32.PACK_AB R46, R5, R4 ;  /* 0x00000004052e723e */ /* 0x000fe200000000ff */
[C---:B------:R-:W-:Y:S01]  /*8500*/  FMUL R31, R38.reuse, R31 ;  /* 0x0000001f261f7220 */ /* 0x040fe20000400000 */
[C---:B------:R-:W-:Y:S01]  /*8510*/  FFMA R19, R41.reuse, R0, R19 ;  /* 0x0000000029137223 */ /* 0x040fe20000000013 */
[--C-:B------:R-:W-:Y:S02]  /*8520*/  HADD2.F32 R0, -RZ, R61.reuse.H0_H0 ;  /* 0x2000003dff007230 */ /* 0x100fe40000004100 */
[C---:B------:R-:W-:Y:S01]  /*8530*/  FFMA R16, R41.reuse, R2, R16 ;  /* 0x0000000229107223 */ /* 0x040fe20000000010 */
[----:B------:R-:W-:Y:S01]  /*8540*/  FFMA R17, R41, R3, R17 ;  /* 0x0000000329117223 */ /* 0x000fe20000000011 */
[----:B------:R-:W-:Y:S01]  /*8550*/  HADD2.F32 R2, -RZ, R61.H1_H1 ;  /* 0x3000003dff027230 */ /* 0x000fe20000004100 */
[----:B------:R-:W-:Y:S01]  /*8560*/  F2FP.F16.F32.PACK_AB R47, R11, R6 ;  /* 0x000000060b2f723e */ /* 0x000fe200000000ff */
[----:B------:R-:W-:Y:S01]  /*8570*/  FFMA R18, R41, R0, R18 ;  /* 0x0000000029127223 */ /* 0x000fe20000000012 */
[--C-:B------:R-:W-:Y:S01]  /*8580*/  HADD2.F32 R0, -RZ, R62.reuse.H0_H0 ;  /* 0x2000003eff007230 */ /* 0x100fe20000004100 */
[----:B------:R-:W-:Y:S01]  /*8590*/  F2FP.F16.F32.PACK_AB R8, R9, R8 ;  /* 0x000000080908723e */ /* 0x000fe200000000ff */
[C---:B------:R-:W-:Y:S01]  /*85a0*/  FFMA R23, R41.reuse, R2, R23 ;  /* 0x0000000229177223 */ /* 0x040fe20000000017 */
[----:B------:R1:W-:Y:S01]  /*85b0*/  STS.128 [R82+0x4000], R44 ;  /* 0x0040002c52007388 */ /* 0x0003e20000000c00 */
[----:B------:R-:W-:Y:S02]  /*85c0*/  HADD2.F32 R2, -RZ, R62.H1_H1 ;  /* 0x3000003eff027230 */ /* 0x000fe40000004100 */
[----:B------:R-:W-:Y:S01]  /*85d0*/  FFMA R20, R41, R0, R20 ;  /* 0x0000000029147223 */ /* 0x000fe20000000014 */
[--C-:B------:R-:W-:Y:S01]  /*85e0*/  HADD2.F32 R3, -RZ, R63.reuse.H0_H0 ;  /* 0x2000003fff037230 */ /* 0x100fe20000004100 */
[----:B------:R-:W-:Y:S01]  /*85f0*/  F2FP.F16.F32.PACK_AB R9, R15, R10 ;  /* 0x0000000a0f09723e */ /* 0x000fe200000000ff */
[----:B------:R-:W-:Y:S02]  /*8600*/  HADD2.F32 R0, -RZ, R63.H1_H1 ;  /* 0x3000003fff007230 */ /* 0x000fe40000004100 */
[C---:B------:R-:W-:Y:S01]  /*8610*/  FFMA R21, R41.reuse, R2, R21 ;  /* 0x0000000229157223 */ /* 0x040fe20000000015 */
[--C-:B------:R-:W-:Y:S02]  /*8620*/  HADD2.F32 R2, -RZ, R68.reuse.H0_H0 ;  /* 0x20000044ff027230 */ /* 0x100fe40000004100 */
[C---:B------:R-:W-:Y:S01]  /*8630*/  FFMA R22, R41.reuse, R3, R22 ;  /* 0x0000000329167223 */ /* 0x040fe20000000016 */
[--C-:B------:R-:W-:Y:S02]  /*8640*/  HADD2.F32 R3, -RZ, R69.reuse.H0_H0 ;  /* 0x20000045ff037230 */ /* 0x100fe40000004100 */
[----:B------:R-:W-:Y:S01]  /*8650*/  FFMA R27, R41, R0, R27 ;  /* 0x00000000291b7223 */ /* 0x000fe2000000001b */
[----:B------:R-:W-:Y:S01]  /*8660*/  HADD2.F32 R0, -RZ, R68.H1_H1 ;  /* 0x30000044ff007230 */ /* 0x000fe20000004100 */
[----:B------:R-:W-:Y:S01]  /*8670*/  F2FP.F16.F32.PACK_AB R10, R13, R12 ;  /* 0x0000000c0d0a723e */ /* 0x000fe200000000ff */
[----:B------:R-:W-:Y:S01]  /*8680*/  FFMA R24, R41, R2, R24 ;  /* 0x0000000229187223 */ /* 0x000fe20000000018 */
[----:B------:R-:W-:Y:S01]  /*8690*/  F2FP.F16.F32.PACK_AB R11, R19, R14 ;  /* 0x0000000e130b723e */ /* 0x000fe200000000ff */
[--C-:B------:R-:W-:Y:S02]  /*86a0*/  HADD2.F32 R2, -RZ, R70.reuse.H0_H0 ;  /* 0x20000046ff027230 */ /* 0x100fe40000004100 */
[C---:B------:R-:W-:Y:S01]  /*86b0*/  FFMA R25, R41.reuse, R0, R25 ;  /* 0x0000000029197223 */ /* 0x040fe20000000019 */
[----:B------:R-:W-:Y:S02]  /*86c0*/  HADD2.F32 R0, -RZ, R69.H1_H1 ;  /* 0x30000045ff007230 */ /* 0x000fe40000004100 */
[----:B------:R-:W-:Y:S01]  /*86d0*/  FFMA R26, R41, R3, R26 ;  /* 0x00000003291a7223 */ /* 0x000fe2000000001a */
[----:B------:R1:W-:Y:S01]  /*86e0*/  STS.128 [R95+0x4010], R8 ;  /* 0x004010085f007388 */ /* 0x0003e20000000c00 */
[----:B------:R-:W-:Y:S01]  /*86f0*/  HADD2.F32 R3, -RZ, R70.H1_H1 ;  /* 0x30000046ff037230 */ /* 0x000fe20000004100 */
[----:B------:R-:W-:Y:S01]  /*8700*/  F2FP.F16.F32.PACK_AB R16, R17, R16 ;  /* 0x000000101110723e */ /* 0x000fe200000000ff */
[--C-:B------:R-:W-:Y:S01]  /*8710*/  HADD2.F32 R4, -RZ, R71.reuse.H0_H0 ;  /* 0x20000047ff047230 */ /* 0x100fe20000004100 */
[----:B------:R-:W-:Y:S01]  /*8720*/  F2FP.F16.F32.PACK_AB R17, R23, R18 ;  /* 0x000000121711723e */ /* 0x000fe200000000ff */
[----:B------:R-:W-:Y:S02]  /*8730*/  HADD2.F32 R5, -RZ, R71.H1_H1 ;  /* 0x30000047ff057230 */ /* 0x000fe40000004100 */
        /* <DEDUP_REMOVED lines=12> */
[----:B------:R-:W-:Y:S02]  /*8800*/  F2FP.F16.F32.PACK_AB R27, R35, R30 ;  /* 0x0000001e231b723e */ /* 0x000fe400000000ff */
[----:B------:R-:W-:Y:S02]  /*8810*/  MOV R0, UR40 ;  /* 0x0000002800007c02 */ /* 0x000fe40008000f00 */
[----:B------:R-:W-:Y:S01]  /*8820*/  LEA R2, R57, UR49, 0x3 ;  /* 0x0000003139027c11 */ /* 0x000fe2000f8e18ff */
[----:B------:R1:W-:Y:S01]  /*8830*/  STS.128 [R102+0x4030], R24 ;  /* 0x0040301866007388 */ /* 0x0003e20000000c00 */
[----:B------:R-:W-:Y:S02]  /*8840*/  @P6 LEA R0, R0, UR49, 0x3 ;  /* 0x0000003100006c11 */ /* 0x000fe4000f8e18ff */
[----:B------:R-:W-:Y:S02]  /*8850*/  @P6 SHF.L.U32 R3, R81, 0x1f, RZ ;  /* 0x0000001f51036819 */ /* 0x000fe400000006ff */
[----:B------:R-:W-:Y:S01]  /*8860*/  @P6 IADD3 R0, PT, PT, R0, 0x80, RZ ;  /* 0x0000008000006810 */ /* 0x000fe20007ffe0ff */
[----:B------:R-:W-:Y:S01]  /*8870*/  @!PT LDS RZ, [RZ] ;  /* 0x00000000fffff984 */ /* 0x000fe20000000800 */
[----:B------:R-:W-:Y:S01]  /*8880*/  @!PT LDS RZ, [RZ] ;  /* 0x00000000fffff984 */ /* 0x000fe20000000800 */
[----:B------:R-:W-:Y:S01]  /*8890*/  @!PT LDS RZ, [RZ] ;  /* 0x00000000fffff984 */ /* 0x000fe20000000800 */
[----:B------:R-:W-:Y:S01]  /*88a0*/  @!PT LDS RZ, [RZ] ;  /* 0x00000000fffff984 */ /* 0x000fe20000000800 */
[----:B------:R3:W-:Y:S06]  /*88b0*/  MEMBAR.ALL.CTA ;  /* 0x0000000000007992 */ /* 0x0007ec0000008000 */
[----:B---3--:R-:W3:Y:S01]  /*88c0*/  FENCE.VIEW.ASYNC.S ;  /* 0x00000000000073c6 */ /* 0x008ee20000000000 */
[----:B------:R-:W-:Y:S01]  /*88d0*/  @P6 PRMT R0, R103, 0x654, R0 ;  /* 0x0000065467006816 */ /* 0x000fe20000000000 */
[----:B---3--:R-:W-:Y:S06]  /*88e0*/  BAR.SYNC.DEFER_BLOCKING 0x1, 0x80 ;  /* 0x0042000000007b1d */ /* 0x008fec0000010000 */
[----:B------:R-:W-:Y:S05]  /*88f0*/  @P0 BRA `(.L_x_110) ;  /* 0x0000000000300947 */ /* 0x000fea0003800000 */
[----:B------:R-:W3:Y:S01]  /*8900*/  LDCU.64 UR6, c[0x0][0x348] ;  /* 0x00006900ff0677ac */ /* 0x000ee20008000a00 */
[----:B------:R-:W-:Y:S02]  /*8910*/  R2UR UR10, R99 ;  /* 0x00000000630a72ca */ /* 0x000fe400000e0000 */
[----:B------:R-:W-:Y:S01]  /*8920*/  R2UR UR11, R98 ;  /* 0x00000000620b72ca */ /* 0x000fe200000e0000 */
[----:B------:R-:W-:Y:S01]  /*8930*/  UIADD3 UR9, UPT, UPT, UR41, 0x40, URZ ;  /* 0x0000004029097890 */ /* 0x000fe2000fffe0ff */
[----:B------:R-:W-:Y:S01]  /*8940*/  R2UR UR12, R96 ;  /* 0x00000000600c72ca */ /* 0x000fe200000e0000 */
[----:B------:R-:W-:Y:S01]  /*8950*/  UIADD3 UR8, UPT, UPT, UR49, 0x4200, URZ ;  /* 0x0000420031087890 */ /* 0x000fe2000fffe0ff */
[----:B------:R-:W-:Y:S01]  /*8960*/  R2UR UR13, R97 ;  /* 0x00000000610d72ca */ /* 0x000fe200000e0000 */
[----:B---3--:R-:W-:Y:S04]  /*8970*/  UIADD3 UR4, UP0, UPT, UR6, 0x780, URZ ;  /* 0x0000078006047890 */ /* 0x008fe8000ff1e0ff */
[----:B------:R-:W-:Y:S09]  /*8980*/  UIADD3.X UR5, UPT, UPT, URZ, UR7, URZ, UP0, !UPT ;  /* 0x00000007ff057290 */ /* 0x000ff200087fe4ff */
[----:B------:R3:W-:Y:S01]  /*8990*/  UTMASTG.5D.IM2COL [UR8], [UR4] ;  /* 0x00000008040073b5 */ /* 0x0007e20008060000 */
[----:B------:R0:W-:Y:S01]  /*89a0*/  UTMACMDFLUSH ;  /* 0x00000000000079b7 */ /* 0x0001e20000000000 */
[----:B---3--:R-:W-:Y:S04]  /*89b0*/  DEPBAR.LE SB0, 0x1 ;  /* 0x000080400000791a */ /* 0x008fe80000000000 */
.L_x_110:
[----:B------:R-:W-:Y:S05]  /*89c0*/  BSYNC.RECONVERGENT B0 ;  /* 0x0000000000007941 */ /* 0x000fea0003800200 */
.L_x_109:
[----:B------:R-:W-:Y:S01]  /*89d0*/  BAR.SYNC.DEFER_BLOCKING 0x1, 0x80 ;  /* 0x0042000000007b1d */ /* 0x000fe20000010000 */
[----:B------:R-:W-:Y:S04]  /*89e0*/  UIADD3 UR4, UPT, UPT, UR40, 0x1, URZ ;  /* 0x0000000128047890 */ /* 0x000fe8000fffe0ff */
[----:B------:R-:W-:Y:S04]  /*89f0*/  UISETP.NE.AND UP0, UPT, UR4, 0x4, UPT ;  /* 0x000000040400788c */ /* 0x000fe8000bf05270 */
[----:B------:R-:W-:Y:S01]  /*8a00*/  USEL UR50, UR4, URZ, UP0 ;  /* 0x000000ff04327287 */ /* 0x000fe20008000000 */
[----:B------:R3:W-:Y:S01]  /*8a10*/  @P6 SYNCS.ARRIVE.TRANS64.RED.A1T0 RZ, [R0+URZ], RZ ;  /* 0x000000ff00ff69a7 */ /* 0x0007e200081004ff */
[----:B------:R-:W-:Y:S01]  /*8a20*/  BSSY B1, `(.L_x_111) ;  /* 0x0000017000017945 */ /* 0x000fe20003800000 */
[----:B------:R-:W4:Y:S02]  /*8a30*/  @P6 SYNCS.PHASECHK.TRANS64.TRYWAIT P0, [R2+URZ+0x60], R3 ;  /* 0x00006003020065a7 */ /* 0x000f2400080011ff */
[----:B----4-:R-:W-:Y:S01]  /*8a40*/  @P6 SEL R58, RZ, 0x1, !P0 ;  /* 0x00000001ff3a6807 */ /* 0x010fe20004000000 */
[----:B---3--:R-:W-:Y:S06]  /*8a50*/  @!P6 BRA `(.L_x_112) ;  /* 0x00000000004ce947 */ /* 0x008fec0003800000 */
        /* <DEDUP_REMOVED lines=10> */
[----:B------:R-:W3:Y:S02]  /*8b00*/  SYNCS.PHASECHK.TRANS64.TRYWAIT P0, [R2+URZ+0x60], R5 ;  /* 0x00006005020075a7 */ /* 0x000ee400080011ff */
[----:B---3--:R-:W-:Y:S05]  /*8b10*/  @!P0 BRA `(.L_x_115) ;  /* 0x0000001800488947 */ /* 0x008fea0003800000 */
.L_x_114:
[----:B------:R-:W-:Y:S05]  /*8b20*/  BSYNC B0 ;  /* 0x0000000000007941 */ /* 0x000fea0003800000 */
.L_x_113:
[----:B------:R-:W-:Y:S11]  /*8b30*/  ISETP.NE.AND P0, PT, R59, RZ, PT ;  /* 0x000000ff3b00720c */ /* 0x000ff60003f05270 */
[----:B------:R-:W-:Y:S02]  /*8b40*/  @!UPT UIADD3 URZ, UPT, UPT, URZ, URZ, URZ ;  /* 0x000000fffffff290 */ /* 0x000fe4000fffe0ff */
[----:B------:R4:W1:Y:S04]  /*8b50*/  @P0 LDS.128 R48, [R4] ;  /* 0x0000000004300984 */ /* 0x0008680000000c00 */
[----:B------:R4:W1:Y:S04]  /*8b60*/  @P0 LDS.128 R52, [R3+0x10] ;  /* 0x0000100003340984 */ /* 0x0008680000000c00 */
[----:B------:R4:W1:Y:S04]  /*8b70*/  @P0 LDS.128 R60, [R0+0x20] ;  /* 0x00002000003c0984 */ /* 0x0008680000000c00 */
[----:B------:R4:W1:Y:S02]  /*8b80*/  @P0 LDS.128 R68, [R57+0x30] ;  /* 0x0000300039440984 */ /* 0x0008640000000c00 */
.L_x_112:
[----:B------:R-:W-:Y:S05]  /*8b90*/  BSYNC B1 ;  /* 0x0000000000017941 */ /* 0x000fea0003800000 */
.L_x_111:
[----:B----4-:R-:W-:Y:S05]  /*8ba0*/  VIADD R0, R39, 0x60 ;  /* 0x0000006027007836 */ /* 0x010fea0000000000 */
[----:B------:R-:W-:Y:S04]  /*8bb0*/  SHF.R.U32.HI R0, RZ, 0x15, R0 ;  /* 0x00000015ff007819 */ /* 0x000fe80000011600 */
[----:B------:R-:W-:Y:S11]  /*8bc0*/  LOP3.LUT P0, RZ, R0, 0x3, R86, 0x48, !PT ;  /* 0x0000000300ff7812 */ /* 0x000ff60007804856 */
[----:B------:R-:W-:Y:S02]  /*8bd0*/  @!UPT UIADD3 URZ, UPT, UPT, URZ, URZ, URZ ;  /* 0x000000fffffff290 */ /* 0x000fe4000fffe0ff */
[----:B------:R-:W-:Y:S05]  /*8be0*/  @!P0 BRA `(.L_x_116) ;  /* 0x0000000000408947 */ /* 0x000fea0003800000 */
[----:B------:R-:W4:Y:S01]  /*8bf0*/  LDCU.64 UR8, c[0x4][0x70] ;  /* 0x01000e00ff0877ac */ /* 0x000f220008000a00 */
[----:B------:R-:W-:Y:S01]  /*8c00*/  MOV R3, 0x0 ;  /* 0x0000000000037802 */ /* 0x000fe20000000f00 */
[----:B------:R-:W-:Y:S02]  /*8c10*/  HFMA2 R12, -RZ, RZ, 0, 5.9604644775390625e-08 ;  /* 0x00000001ff0c7431 */ /* 0x000fe400000001ff */
[----:B-1----:R-:W-:Y:S02]  /*8c20*/  IMAD.MOV.U32 R8, RZ, RZ, 0x192 ;  /* 0x00000192ff087424 */ /* 0x002fe400078e00ff */
[----:B------:R-:W-:Y:S01]  /*8c30*/  IMAD.MOV.U32 R13, RZ, RZ, RZ ;  /* 0x000000ffff0d7224 */ /* 0x000fe200078e00ff */
[----:B------:R-:W1:Y:S01]  /*8c40*/  LDCU.64 UR6, c[0x4][0x78] ;  /* 0x01000f00ff0677ac */ /* 0x000e620008000a00 */
[----:B---3--:R-:W3:Y:S01]  /*8c50*/  LDC.64 R2, c[0x4][R3] ;  /* 0x0100000003027b82 */ /* 0x008ee20000000a00 */
[----:B------:R-:W5:Y:S01]  /*8c60*/  LDCU.64 UR4, c[0x4][0x10] ;  /* 0x01000200ff0477ac */ /* 0x000f620008000a00 */
[----:B----4-:R-:W-:Y:S01]  /*8c70*/  MOV R5, UR9 ;  /* 0x0000000900057c02 */ /* 0x010fe20008000f00 */
[----:B------:R-:W-:Y:S01]  /*8c80*/  IMAD.U32 R4, RZ, RZ, UR8 ;  /* 0x00000008ff047e24 */ /* 0x000fe2000f8e00ff */
[----:B-1----:R-:W-:Y:S01]  /*8c90*/  MOV R7, UR7 ;  /* 0x0000000700077c02 */ /* 0x002fe20008000f00 */
[----:B------:R-:W-:Y:S01]  /*8ca0*/  IMAD.U32 R6, RZ, RZ, UR6 ;  /* 0x00000006ff067e24 */ /* 0x000fe2000f8e00ff */
[----:B-----5:R-:W-:Y:S01]  /*8cb0*/  MOV R11, UR5 ;  /* 0x00000005000b7c02 */ /* 0x020fe20008000f00 */
[----:B------:R-:W-:Y:S02]  /*8cc0*/  IMAD.U32 R10, RZ, RZ, UR4 ;  /* 0x00000004ff0a7e24 */ /* 0x000fe4000f8e00ff */
[----:B------:R-:W-:Y:S07]  /*8cd0*/  LEPC R20, `(.L_x_116) ;  /* 0x000000001014794e */ /* 0x000fee0000000000 */
[----:B--23--:R-:W-:Y:S05]  /*8ce0*/  CALL.ABS.NOINC R2 ;  /* 0x0000000002007343 */ /* 0x00cfea0003c00000 */
.L_x_116:
[----:B------:R-:W-:Y:S01]  /*8cf0*/  ISETP.NE.AND P0, PT, R84, RZ, PT ;  /* 0x000000ff5400720c */ /* 0x000fe20003f05270 */
[----:B------:R-:W-:Y:S05]  /*8d00*/  WARPSYNC.ALL ;  /* 0x0000000000007948 */ /* 0x000fea0003800000 */
[----:B------:R-:W-:Y:S01]  /*8d10*/  R2UR UR4, R39 ;  /* 0x00000000270472ca */ /* 0x000fe200000e0000 */
[----:B------:R-:W4:Y:S01]  /*8d20*/  S2UR UR6, SR_CgaCtaId ;  /* 0x00000000000679c3 */ /* 0x000f220000008800 */
[----:B------:R-:W-:Y:S01]  /*8d30*/  R2UR UR5, R56 ;  /* 0x00000000380572ca */ /* 0x000fe200000e0000 */
[--C-:B-1----:R-:W-:Y:S01]  /*8d40*/  HADD2.F32 R0, -RZ, R48.reuse.H0_H0 ;  /* 0x20000030ff007230 */ /* 0x102fe20000004100 */
[----:B------:R-:W-:Y:S01]  /*8d50*/  BSSY.RECONVERGENT B0, `(.L_x_117) ;  /* 0x000008d000007945 */ /* 0x000fe20003800200 */
[----:B---3--:R-:W-:Y:S02]  /*8d60*/  HADD2.F32 R2, -RZ, R48.H1_H1 ;  /* 0x30000030ff027230 */ /* 0x008fe40000004100 */
[--C-:B------:R-:W-:Y:S02]  /*8d70*/  HADD2.F32 R3, -RZ, R49.reuse.H0_H0 ;  /* 0x20000031ff037230 */ /* 0x100fe40000004100 */
[----:B------:R-:W-:Y:S02]  /*8d80*/  HADD2.F32 R39, -RZ, R49.H1_H1 ;  /* 0x30000031ff277230 */ /* 0x000fe40000004100 */
[--C-:B------:R-:W-:Y:S02]  /*8d90*/  HADD2.F32 R40, -RZ, R50.reuse.H0_H0 ;  /* 0x20000032ff287230 */ /* 0x100fe40000004100 */
[----:B------:R-:W1:Y:S01]  /*8da0*/  LDTM.x32 R4, tmem[UR4+0x60] ;  /* 0x00006004000479ee */ /* 0x000e6200082c0000 */
[----:B------:R-:W-:Y:S01]  /*8db0*/  NOP ;  /* 0x0000000000007918 */ /* 0x000fe20000000000 */
[----:B------:R-:W-:Y:S01]  /*8dc0*/  UIADD3 UR4, UPT, UPT, UR5, 0xd0, URZ ;  /* 0x000000d005047890 */ /* 0x000fe2000fffe0ff */
[----:B------:R-:W-:Y:S02]  /*8dd0*/  HADD2.F32 R42, -RZ, R50.H1_H1 ;  /* 0x30000032ff2a7230 */ /* 0x000fe40000004100 */
[--C-:B------:R-:W-:Y:S02]  /*8de0*/  HADD2.F32 R43, -RZ, R51.reuse.H0_H0 ;  /* 0x20000033ff2b7230 */ /* 0x100fe40000004100 */
        /* <DEDUP_REMOVED lines=8> */
[----:B------:R-:W-:Y:S01]  /*8e70*/  HADD2.F32 R52, -RZ, R55.H1_H1 ;  /* 0x30000037ff347230 */ /* 0x000fe20000004100 */
[----:B----4-:R-:W-:Y:S01]  /*8e80*/  UPRMT UR4, UR6, 0x654, UR4 ;  /* 0x0000065406047896 */ /* 0x010fe20008000004 */
[C---:B-1----:R-:W-:Y:S01]  /*8e90*/  FMUL R4, R38.reuse, R4 ;  /* 0x0000000426047220 */ /* 0x042fe20000400000 */
[C---:B------:R-:W-:Y:S01]  /*8ea0*/  FMUL R5, R38.reuse, R5 ;  /* 0x0000000526057220 */ /* 0x040fe20000400000 */
[C---:B------:R-:W-:Y:S01]  /*8eb0*/  FMUL R6, R38.reuse, R6 ;  /* 0x0000000626067220 */ /* 0x040fe20000400000 */
[C---:B------:R-:W-:Y:S01]  /*8ec0*/  FMUL R7, R38.reuse, R7 ;  /* 0x0000000726077220 */ /* 0x040fe20000400000 */
[C---:B------:R-:W-:Y:S01]  /*8ed0*/  FFMA R4, R41.reuse, R0, R4 ;  /* 0x0000000029047223 */ /* 0x040fe20000000004 */
[C---:B------:R-:W-:Y:S01]  /*8ee0*/  FFMA R5, R41.reuse, R2, R5 ;  /* 0x0000000229057223 */ /* 0x040fe20000000005 */
[C---:B------:R-:W-:Y:S01]  /*8ef0*/  FFMA R6, R41.reuse, R3, R6 ;  /* 0x0000000329067223 */ /* 0x040fe20000000006 */
[----:B------:R-:W-:Y:S01]  /*8f00*/  FFMA R7, R41, R39, R7 ;  /* 0x0000002729077223 */ /* 0x000fe20000000007 */
[----:B------:R-:W-:Y:S01]  /*8f10*/  SYNCS.ARRIVE.TRANS64.RED.A1T0 RZ, [UR4], RZ ;  /* 0x000000ffffff79a7 */ /* 0x000fe20008100404 */
[C---:B------:R-:W-:Y:S01]  /*8f20*/  FMUL R8, R38.reuse, R8 ;  /* 0x0000000826087220 */ /* 0x040fe20000400000 */
[----:B------:R-:W-:Y:S01]  /*8f30*/  F2FP.F16.F32.PACK_AB R4, R5, R4 ;  /* 0x000000040504723e */ /* 0x000fe200000000ff */
[C---:B------:R-:W-:Y:S01]  /*8f40*/  FMUL R9, R38.reuse, R9 ;  /* 0x0000000926097220 */ /* 0x040fe20000400000 */
[----:B------:R-:W-:Y:S01]  /*8f50*/  F2FP.F16.F32.PACK_AB R5, R7, R6 ;  /* 0x000000060705723e */ /* 0x000fe200000000ff */
[C---:B------:R-:W-:Y:S01]  /*8f60*/  FFMA R8, R41.reuse, R40, R8 ;  /* 0x0000002829087223 */ /* 0x040fe20000000008 */
[C---:B------:R-:W-:Y:S01]  /*8f70*/  FMUL R0, R38.reuse, R10 ;  /* 0x0000000a26007220 */ /* 0x040fe20000400000 */
[C---:B------:R-:W-:Y:S01]  /*8f80*/  FFMA R9, R41.reuse, R42, R9 ;  /* 0x0000002a29097223 */ /* 0x040fe20000000009 */
[C---:B------:R-:W-:Y:S01]  /*8f90*/  FMUL R2, R38.reuse, R11 ;  /* 0x0000000b26027220 */ /* 0x040fe20000400000 */
[C---:B------:R-:W-:Y:S01]  /*8fa0*/  FMUL R3, R38.reuse, R12 ;  /* 0x0000000c26037220 */ /* 0x040fe20000400000 */
[----:B------:R-:W-:Y:S01]  /*8fb0*/  FFMA R0, R41, R43, R0 ;  /* 0x0000002b29007223 */ /* 0x000fe20000000000 */
[C---:B------:R-:W-:Y:S01]  /*8fc0*/  FMUL R10, R38.reuse, R13 ;  /* 0x0000000d260a7220 */ /* 0x040fe20000400000 */
[----:B------:R-:W-:Y:S01]  /*8fd0*/  F2FP.F16.F32.PACK_AB R6, R9, R8 ;  /* 0x000000080906723e */ /* 0x000fe200000000ff */
[C---:B------:R-:W-:Y:S01]  /*8fe0*/  FFMA R2, R41.reuse, R44, R2 ;  /* 0x0000002c29027223 */ /* 0x040fe20000000002 */
[C---:B------:R-:W-:Y:S01]  /*8ff0*/  FFMA R3, R41.reuse, R45, R3 ;  /* 0x0000002d29037223 */ /* 0x040fe20000000003 */
[C---:B------:R-:W-:Y:S01]  /*9000*/  FFMA R10, R41.reuse, R46, R10 ;  /* 0x0000002e290a7223 */ /* 0x040fe2000000000a */
[C---:B------:R-:W-:Y:S01]  /*9010*/  FMUL R11, R38.reuse, R14 ;  /* 0x0000000e260b7220 */ /* 0x040fe20000400000 */
        /* <DEDUP_REMOVED lines=8> */
[----:B------:R-:W-:Y:S01]  /*90a0*/  F2FP.F16.F32.PACK_AB R7, R2, R0 ;  /* 0x000000000207723e */ /* 0x000fe200000000ff */
[C---:B------:R-:W-:Y:S01]  /*90b0*/  FFMA R12, R41.reuse, R49, R12 ;  /* 0x00000031290c7223 */ /* 0x040fe2000000000c */
[----:B------:R-:W-:Y:S02]  /*90c0*/  HADD2.F32 R54, -RZ, R60.H1_H1 ;  /* 0x3000003cff367230 */ /* 0x000fe40000004100 */
[C---:B------:R-:W-:Y:S01]  /*90d0*/  FMUL R16, R38.reuse, R20 ;  /* 0x0000001426107220 */ /* 0x040fe20000400000 */
[C---:B------:R-:W-:Y:S01]  /*90e0*/  FFMA R13, R41.reuse, R50, R13 ;  /* 0x00000032290d7223 */ /* 0x040fe2000000000d */
[----:B------:R1:W-:Y:S01]  /*90f0*/  STS.128 [R82+0x6000], R4 ;  /* 0x0060000452007388 */ /* 0x0003e20000000c00 */
[--C-:B------:R-:W-:Y:S02]  /*9100*/  HADD2.F32 R55, -RZ, R61.reuse.H0_H0 ;  /* 0x2000003dff377230 */ /* 0x100fe40000004100 */
[C---:B------:R-:W-:Y:S01]  /*9110*/  FMUL R17, R38.reuse, R21 ;  /* 0x0000001526117220 */ /* 0x040fe20000400000 */
[C---:B------:R-:W-:Y:S01]  /*9120*/  FFMA R14, R41.reuse, R51, R14 ;  /* 0x00000033290e7223 */ /* 0x040fe2000000000e */
[----:B------:R-:W-:Y:S02]  /*9130*/  HADD2.F32 R56, -RZ, R61.H1_H1 ;  /* 0x3000003dff387230 */ /* 0x000fe40000004100 */
[C---:B------:R-:W-:Y:S01]  /*9140*/  FMUL R18, R38.reuse, R22 ;  /* 0x0000001626127220 */ /* 0x040fe20000400000 */
[C---:B------:R-:W-:Y:S01]  /*9150*/  FFMA R19, R41.reuse, R52, R19 ;  /* 0x0000003429137223 */ /* 0x040fe20000000013 */
        /* <DEDUP_REMOVED lines=10> */
[----:B------:R-:W-:Y:S01]  /*9200*/  FMUL R22, R38, R26 ;  /* 0x0000001a26167220 */ /* 0x000fe20000400000 */
[----:B------:R-:W-:Y:S01]  /*9210*/  F2FP.F16.F32.PACK_AB R8, R10, R3 ;  /* 0x000000030a08723e */ /* 0x000fe200000000ff */
[----:B------:R-:W-:Y:S01]  /*9220*/  FFMA R23, R41, R56, R23 ;  /* 0x0000003829177223 */ /* 0x000fe20000000017 */
[----:B------:R-:W-:Y:S01]  /*9230*/  F2FP.F16.F32.PACK_AB R9, R15, R11 ;  /* 0x0000000b0f09723e */ /* 0x000fe200000000ff */
[--C-:B------:R-:W-:Y:S02]  /*9240*/  HADD2.F32 R61, -RZ, R68.reuse.H0_H0 ;  /* 0x20000044ff3d7230 */ /* 0x100fe40000004100 */
[C---:B------:R-:W-:Y:S01]  /*9250*/  FMUL R27, R38.reuse, R27 ;  /* 0x0000001b261b7220 */ /* 0x040fe20000400000 */
[----:B------:R-:W-:Y:S01]  /*9260*/  F2FP.F16.F32.PACK_AB R10, R13, R12 ;  /* 0x0000000c0d0a723e */ /* 0x000fe200000000ff */
[----:B------:R-:W-:Y:S01]  /*9270*/  FFMA R20, R41, R57, R20 ;  /* 0x0000003929147223 */ /* 0x000fe20000000014 */
[----:B------:R-:W-:Y:S01]  /*9280*/  F2FP.F16.F32.PACK_AB R11, R19, R14 ;  /* 0x0000000e130b723e */ /* 0x000fe200000000ff */
[----:B------:R-:W-:Y:S02]  /*9290*/  HADD2.F32 R62, -RZ, R68.H1_H1 ;  /* 0x30000044ff3e7230 */ /* 0x000fe40000004100 */
[C---:B------:R-:W-:Y:S01]  /*92a0*/  FMUL R24, R38.reuse, R28 ;  /* 0x0000001c26187220 */ /* 0x040fe20000400000 */
[C---:B------:R-:W-:Y:S01]  /*92b0*/  FFMA R21, R41.reuse, R58, R21 ;  /* 0x0000003a29157223 */ /* 0x040fe20000000015 */
[--C-:B------:R-:W-:Y:S01]  /*92c0*/  HADD2.F32 R63, -RZ, R69.reuse.H0_H0 ;  /* 0x20000045ff3f7230 */ /* 0x100fe20000004100 */
[----:B------:R1:W-:Y:S01]  /*92d0*/  STS.128 [R95+0x6010], R8 ;  /* 0x006010085f007388 */ /* 0x0003e20000000c00 */
        /* <DEDUP_REMOVED lines=10> */
[----:B------:R-:W-:Y:S01]  /*9380*/  FFMA R25, R41, R62, R25 ;  /* 0x0000003e29197223 */ /* 0x000fe20000000019 */
[--C-:B------:R-:W-:Y:S02]  /*9390*/  HADD2.F32 R67, -RZ, R71.reuse.H0_H0 ;  /* 0x20000047ff437230 */ /* 0x100fe40000004100 */
[C---:B------:R-:W-:Y:S01]  /*93a0*/  FMUL R29, R38.reuse, R33 ;  /* 0x00000021261d7220 */ /* 0x040fe20000400000 */
[----:B------:R-:W-:Y:S01]  /*93b0*/  F2FP.F16.F32.PACK_AB R16, R17, R16 ;  /* 0x000000101110723e */ /* 0x000fe200000000ff */
[----:B------:R-:W-:Y:S01]  /*93c0*/  FFMA R26, R41, R63, R26 ;  /* 0x0000003f291a7223 */ /* 0x000fe2000000001a */
[----:B------:R-:W-:Y:S02]  /*93d0*/  HADD2.F32 R68, -RZ, R71.H1_H1 ;  /* 0x30000047ff447230 */ /* 0x000fe40000004100 */
[C---:B------:R-:W-:Y:S01]  /*93e0*/  FMUL R30, R38.reuse, R34 ;  /* 0x00000022261e7220 */ /* 0x040fe20000400000 */
        /* <DEDUP_REMOVED lines=35> */
.L_x_118:
[----:B------:R-:W-:Y:S05]  /*9620*/  BSYNC.RECONVERGENT B0 ;  /* 0x0000000000007941 */ /* 0x000fea0003800200 */
.L_x_117:
[----:B------:R-:W-:Y:S01]  /*9630*/  BAR.SYNC.DEFER_BLOCKING 0x1, 0x80 ;  /* 0x0042000000007b1d */ /* 0x000fe20000010000 */
[----:B------:R-:W-:Y:S01]  /*9640*/  UISETP.NE.AND UP0, UPT, UR53, -0x4, UPT ;  /* 0xfffffffc3500788c */ /* 0x000fe2000bf05270 */
[----:B------:R-:W-:Y:S08]  /*9650*/  IADD3 R36, PT, PT, R36, 0x1, RZ ;  /* 0x0000000124247810 */ /* 0x000ff00007ffe0ff */
[----:B------:R-:W-:Y:S05]  /*9660*/  BRA.U !UP0, `(.L_x_119) ;  /* 0x0000000108247547 */ /* 0x000fea000b800000 */
[----:B------:R-:W-:Y:S01]  /*9670*/  ISETP.NE.AND P0, PT, R101, RZ, PT ;  /* 0x000000ff6500720c */ /* 0x000fe20003f05270 */
[----:B------:R-:W-:Y:S01]  /*9680*/  IMAD.U32 R0, RZ, RZ, UR50 ;  /* 0x00000032ff007e24 */ /* 0x000fe2000f8e00ff */
[----:B------:R-:W-:Y:S04]  /*9690*/  UIADD3 UR4, UPT, UPT, UR50, 0x1, URZ ;  /* 0x0000000132047890 */ /* 0x000fe8000fffe0ff */
[----:B------:R-:W-:Y:S04]  /*96a0*/  UISETP.NE.AND UP0, UPT, UR4, 0x4, UPT ;  /* 0x000000040400788c */ /* 0x000fe8000bf05270 */
[----:B------:R-:W-:Y:S03]  /*96b0*/  USEL UR50, UR4, URZ, UP0 ;  /* 0x000000ff04327287 */ /* 0x000fe60008000000 */
[----:B------:R-:W-:Y:S05]  /*96c0*/  @P0 LEA R0, R0, UR49, 0x3 ;  /* 0x0000003100000c11 */ /* 0x000fea000f8e18ff */
[----:B------:R-:W-:Y:S05]  /*96d0*/  @P0 VIADD R0, R0, 0x80 ;  /* 0x0000008000000836 */ /* 0x000fea0000000000 */
[----:B------:R-:W-:Y:S04]  /*96e0*/  @P0 PRMT R0, R103, 0x654, R0 ;  /* 0x0000065467000816 */ /* 0x000fe80000000000 */
[----:B------:R3:W-:Y:S03]  /*96f0*/  @P0 SYNCS.ARRIVE.TRANS64.RED.A1T0 RZ, [R0+URZ], RZ ;  /* 0x000000ff00ff09a7 */ /* 0x0007e600081004ff */
.L_x_119:
[----:B------:R-:W-:Y:S01]  /*9700*/  R2UR UR5, R77 ;  /* 0x000000004d0572ca */ /* 0x000fe200000e0000 */
[----:B------:R-:W-:Y:S01]  /*9710*/  UISETP.NE.AND UP0, UPT, UR62, URZ, UPT ;  /* 0x000000ff3e00728c */ /* 0x000fe2000bf05270 */
[----:B------:R-:W-:Y:S01]  /*9720*/  R2UR UR4, R78 ;  /* 0x000000004e0472ca */ /* 0x000fe200000e0000 */
[----:B------:R-:W-:Y:S01]  /*9730*/  UIADD3 UR53, UPT, UPT, UR53, 0x4, URZ ;  /* 0x0000000435357890 */ /* 0x000fe2000fffe0ff */
[C---:B------:R-:W-:Y:S01]  /*9740*/  ISETP.NE.AND P0, PT, R36.reuse, 0x2, PT ;  /* 0x000000022400780c */ /* 0x040fe20003f05270 */
[----:B------:R-:W-:Y:S01]  /*9750*/  UMOV UR52, UR63 ;  /* 0x0000003f00347c82 */ /* 0x000fe20008000000 */
[----:B------:R-:W-:Y:S02]  /*9760*/  LOP3.LUT R79, R79, 0x1, RZ, 0x3c, !PT ;  /* 0x000000014f4f7812 */ /* 0x000fe400078e3cff */
[----:B---3--:R-:W-:Y:S02]  /*9770*/  SEL R0, RZ, 0x1, P0 ;  /* 0x00000001ff007807 */ /* 0x008fe40000000000 */
[----:B------:R-:W-:Y:S02]  /*9780*/  SEL R36, R36, RZ, P0 ;  /* 0x000000ff24247207 */ /* 0x000fe40000000000 */
[----:B------:R-:W-:Y:S01]  /*9790*/  LOP3.LUT R80, R80, R0, RZ, 0x3c, !PT ;  /* 0x0000000050507212 */ /* 0x000fe200078e3cff */
[----:B------:R-:W-:Y:S02]  /*97a0*/  UIADD3 UR24, UPT, UPT, UR36, UR5, URZ ;  /* 0x0000000524187290 */ /* 0x000fe4000fffe0ff */
[----:B------:R-:W-:Y:S01]  /*97b0*/  UIADD3 UR51, UPT, UPT, UR37, UR4, URZ ;  /* 0x0000000425337290 */ /* 0x000fe2000fffe0ff */
[----:B------:R-:W-:Y:S11]  /*97c0*/  BRA.U UP0, `(.L_x_120) ;  /* 0xffffffbd00507547 */ /* 0x000ff6000b83ffff */
[----:B------:R-:W-:-:S13]  /*97d0*/  R2UR UR4, R93 ;  /* 0x000000005d0472ca */ /* 0x000fda00000e0000 */
[----:B------:R-:W-:-:S09]  /*97e0*/  UISETP.NE.AND UP0, UPT, UR4, URZ, UPT ;  /* 0x000000ff0400728c */ /* 0x000fd2000bf05270 */
[----:B------:R-:W-:Y:S05]  /*97f0*/  BRA.U !UP0, `(.L_x_121) ;  /* 0x0000000108487547 */ /* 0x000fea000b800000 */
[----:B------:R-:W3:Y:S02]  /*9800*/  LDCU.64 UR4, c[0x0][0x990] ;  /* 0x00013200ff0477ac */ /* 0x000ee40008000a00 */
[----:B---3--:R-:W-:-:S04]  /*9810*/  UISETP.NE.U32.AND UP0, UPT, UR4, URZ, UPT ;  /* 0x000000ff0400728c */ /* 0x008fc8000bf05070 */
[----:B------:R-:W-:-:S09]  /*9820*/  UISETP.NE.AND.EX UP0, UPT, UR5, URZ, UPT, UP0 ;  /* 0x000000ff0500728c */ /* 0x000fd2000bf05300 */
[----:B------:R-:W-:Y:S05]  /*9830*/  BRA.U UP0, `(.L_x_122) ;  /* 0x00000001000c7547 */ /* 0x000fea000b800000 */
[----:B------:R-:W-:-:S13]  /*9840*/  FSETP.NEU.AND P0, PT, R41, RZ, PT ;  /* 0x000000ff2900720b */ /* 0x000fda0003f0d000 */
[----:B------:R-:W-:Y:S05]  /*9850*/  @!P0 EXIT ;  /* 0x000000000000894d */ /* 0x000fea0003800000 */
[----:B------:R-:W-:Y:S05]  /*9860*/  BRA `(.L_x_121) ;  /* 0x00000000002c7947 */ /* 0x000fea0003800000 */
.L_x_122:
[----:B------:R-:W-:Y:S01]  /*9870*/  ISETP.NE.AND P0, PT, R100, RZ, PT ;  /* 0x000000ff6400720c */ /* 0x000fe20003f05270 */
[----:B------:R-:W-:-:S12]  /*9880*/  BSSY.RECONVERGENT B0, `(.L_x_121) ;  /* 0x0000009000007945 */ /* 0x000fd80003800200 */
[----:B------:R-:W-:Y:S05]  /*9890*/  @P0 BRA `(.L_x_123) ;  /* 0x0000000000140947 */ /* 0x000fea0003800000 */
[----:B------:R-:W3:Y:S02]  /*98a0*/  LDCU.64 UR4, c[0x0][0x988] ;  /* 0x00013100ff0477ac */ /* 0x000ee40008000a00 */
[----:B---3--:R-:W-:-:S04]  /*98b0*/  ISETP.NE.U32.AND P0, PT, RZ, UR4, PT ;  /* 0x00000004ff007c0c */ /* 0x008fc8000bf05070 */
[----:B------:R-:W-:-:S13]  /*98c0*/  ISETP.NE.AND.EX P0, PT, RZ, UR5, PT, P0 ;  /* 0x00000005ff007c0c */ /* 0x000fda000bf05300 */
[----:B------:R-:W-:Y:S05]  /*98d0*/  @!P0 EXIT ;  /* 0x000000000000894d */ /* 0x000fea0003800000 */
[----:B------:R-:W-:Y:S05]  /*98e0*/  BRA `(.L_x_124) ;  /* 0x0000000000087947 */ /* 0x000fea0003800000 */
.L_x_123:
[----:B------:R-:W-:-:S13]  /*98f0*/  FSETP.NEU.AND P0, PT, R41, RZ, PT ;  /* 0x000000ff2900720b */ /* 0x000fda0003f0d000 */
[----:B------:R-:W-:Y:S05]  /*9900*/  @!P0 EXIT ;  /* 0x000000000000894d */ /* 0x000fea0003800000 */
.L_x_124:
[----:B------:R-:W-:Y:S05]  /*9910*/  BSYNC.RECONVERGENT B0 ;  /* 0x0000000000007941 */ /* 0x000fea0003800200 */
.L_x_121:
[----:B------:R-:W3:Y:S01]  /*9920*/  S2UR UR5, SR_CgaCtaId ;  /* 0x00000000000579c3 */ /* 0x000ee20000008800 */
[----:B------:R-:W-:Y:S01]  /*9930*/  ULEA UR4, UR50, UR49, 0x3 ;  /* 0x0000003132047291 */ /* 0x000fe2000f8e18ff */
[----:B------:R-:W-:-:S04]  /*9940*/  DEPBAR.LE SB0, 0x0 ;  /* 0x000080000000791a */ /* 0x000fc80000000000 */
[----:B------:R-:W-:-:S04]  /*9950*/  UIADD3 UR4, UPT, UPT, UR4, 0x80, URZ ;  /* 0x0000008004047890 */ /* 0x000fc8000fffe0ff */
[----:B---3--:R-:W-:-:S09]  /*9960*/  UPRMT UR4, UR5, 0x654, UR4 ;  /* 0x0000065405047896 */ /* 0x008fd20008000004 */
[----:B------:R-:W-:Y:S01]  /*9970*/  SYNCS.ARRIVE.TRANS64.RED.A1T0 RZ, [UR4], RZ ;  /* 0x000000ffffff79a7 */ /* 0x000fe20008100404 */
[----:B------:R-:W-:Y:S05]  /*9980*/  EXIT ;  /* 0x000000000000794d */ /* 0x000fea0003800000 */
.L_x_19:
[----:B------:R-:W-:Y:S07]  /*9990*/  MOV R0, UR9 ;  /* 0x0000000900007c02 */ /* 0x000fee0008000f00 */
.L_x_125:
[----:B--2---:R2:W3:Y:S02]  /*99a0*/  SYNCS.PHASECHK.TRANS64.TRYWAIT P0, [R0+URZ+0x30], R4 ;  /* 0x00003004000075a7 */ /* 0x0044e400080011ff */
[----:B---3--:R-:W-:Y:S05]  /*99b0*/  @!P0 NANOSLEEP.SYNCS 0x989680 ;  /* 0x009896800000895d */ /* 0x008fea0003900000 */
[----:B------:R-:W3:Y:S02]  /*99c0*/  @!P0 SYNCS.PHASECHK.TRANS64 P0, [R0+URZ+0x30], R4 ;  /* 0x00003004000085a7 */ /* 0x000ee400080010ff */
[----:B---3--:R-:W-:Y:S05]  /*99d0*/  @!P0 BRA `(.L_x_125) ;  /* 0xfffffffc00f08947 */ /* 0x008fea000383ffff */
[----:B------:R-:W-:Y:S05]  /*99e0*/  BRA `(.L_x_18) ;  /* 0xffffff7c00b07947 */ /* 0x000fea000383ffff */
.L_x_25:
[----:B------:R-:W-:Y:S07]  /*99f0*/  MOV R0, UR9 ;  /* 0x0000000900007c02 */ /* 0x000fee0008000f00 */
.L_x_126:
[----:B--2---:R2:W4:Y:S02]  /*9a00*/  SYNCS.PHASECHK.TRANS64.TRYWAIT P0, [R0+URZ+0x30], R4 ;  /* 0x00003004000075a7 */ /* 0x00452400080011ff */
[----:B----4-:R-:W-:Y:S05]  /*9a10*/  @!P0 NANOSLEEP.SYNCS 0x989680 ;  /* 0x009896800000895d */ /* 0x010fea0003900000 */
[----:B------:R-:W4:Y:S02]  /*9a20*/  @!P0 SYNCS.PHASECHK.TRANS64 P0, [R0+URZ+0x30], R4 ;  /* 0x00003004000085a7 */ /* 0x000f2400080010ff */
[----:B----4-:R-:W-:Y:S05]  /*9a30*/  @!P0 BRA `(.L_x_126) ;  /* 0xfffffffc00f08947 */ /* 0x010fea000383ffff */
[----:B------:R-:W-:Y:S05]  /*9a40*/  BRA `(.L_x_24) ;  /* 0xffffff84003c7947 */ /* 0x000fea000383ffff */
.L_x_29:
[----:B-1----:R-:W-:-:S07]  /*9a50*/  MOV R0, UR36 ;  /* 0x0000002400007c02 */ /* 0x002fce0008000f00 */
.L_x_127:
[----:B-1----:R1:W2:Y:S02]  /*9a60*/  SYNCS.PHASECHK.TRANS64.TRYWAIT P0, [R0+URZ+0xb0], R3 ;  /* 0x0000b003000075a7 */ /* 0x0022a400080011ff */
[----:B--2---:R-:W-:Y:S05]  /*9a70*/  @!P0 NANOSLEEP.SYNCS 0x989680 ;  /* 0x009896800000895d */ /* 0x004fea0003900000 */
[----:B------:R-:W2:Y:S02]  /*9a80*/  @!P0 SYNCS.PHASECHK.TRANS64 P0, [R0+URZ+0xb0], R3 ;  /* 0x0000b003000085a7 */ /* 0x000ea400080010ff */
[----:B--2---:R-:W-:Y:S05]  /*9a90*/  @!P0 BRA `(.L_x_127) ;  /* 0xfffffffc00f08947 */ /* 0x004fea000383ffff */
[----:B------:R-:W-:Y:S05]  /*9aa0*/  BRA `(.L_x_128) ;  /* 0xffffff8800087947 */ /* 0x000fea000383ffff */
.L_x_33:
[----:B------:R-:W-:-:S07]  /*9ab0*/  MOV R0, UR4 ;  /* 0x0000000400007c02 */ /* 0x000fce0008000f00 */
.L_x_129:
[----:B-1----:R1:W2:Y:S02]  /*9ac0*/  SYNCS.PHASECHK.TRANS64.TRYWAIT P0, [R0+URZ], R2 ;  /* 0x00000002000075a7 */ /* 0x0022a400080011ff */
[----:B--2---:R-:W-:Y:S05]  /*9ad0*/  @!P0 NANOSLEEP.SYNCS 0x989680 ;  /* 0x009896800000895d */ /* 0x004fea0003900000 */
[----:B------:R-:W2:Y:S02]  /*9ae0*/  @!P0 SYNCS.PHASECHK.TRANS64 P0, [R0+URZ], R2 ;  /* 0x00000002000085a7 */ /* 0x000ea400080010ff */
[----:B--2---:R-:W-:Y:S05]  /*9af0*/  @!P0 BRA `(.L_x_129) ;  /* 0xfffffffc00f08947 */ /* 0x004fea000383ffff */
[----:B------:R-:W-:Y:S05]  /*9b00*/  BRA `(.L_x_130) ;  /* 0xffffff8c00a07947 */ /* 0x000fea000383ffff */
.L_x_34:
[----:B------:R-:W-:-:S07]  /*9b10*/  MOV R0, UR5 ;  /* 0x0000000500007c02 */ /* 0x000fce0008000f00 */
.L_x_131:
[----:B-1----:R1:W2:Y:S02]  /*9b20*/  SYNCS.PHASECHK.TRANS64.TRYWAIT P0, [R0+URZ], R2 ;  /* 0x00000002000075a7 */ /* 0x0022a400080011ff */
[----:B--2---:R-:W-:Y:S05]  /*9b30*/  @!P0 NANOSLEEP.SYNCS 0x989680 ;  /* 0x009896800000895d */ /* 0x004fea0003900000 */
[----:B------:R-:W2:Y:S02]  /*9b40*/  @!P0 SYNCS.PHASECHK.TRANS64 P0, [R0+URZ], R2 ;  /* 0x00000002000085a7 */ /* 0x000ea400080010ff */
[----:B--2---:R-:W-:Y:S05]  /*9b50*/  @!P0 BRA `(.L_x_131) ;  /* 0xfffffffc00f08947 */ /* 0x004fea000383ffff */
[----:B------:R-:W-:Y:S05]  /*9b60*/  BRA `(.L_x_132) ;  /* 0xffffff8c00b07947 */ /* 0x000fea000383ffff */
.L_x_35:
[----:B------:R-:W-:-:S07]  /*9b70*/  MOV R0, UR5 ;  /* 0x0000000500007c02 */ /* 0x000fce0008000f00 */
.L_x_133:
[----:B-1----:R1:W2:Y:S02]  /*9b80*/  SYNCS.PHASECHK.TRANS64.TRYWAIT P0, [R0+URZ], R2 ;  /* 0x00000002000075a7 */ /* 0x0022a400080011ff */
[----:B--2---:R-:W-:Y:S05]  /*9b90*/  @!P0 NANOSLEEP.SYNCS 0x989680 ;  /* 0x009896800000895d */ /* 0x004fea0003900000 */
[----:B------:R-:W2:Y:S02]  /*9ba0*/  @!P0 SYNCS.PHASECHK.TRANS64 P0, [R0+URZ], R2 ;  /* 0x00000002000085a7 */ /* 0x000ea400080010ff */
[----:B--2---:R-:W-:Y:S05]  /*9bb0*/  @!P0 BRA `(.L_x_133) ;  /* 0xfffffffc00f08947 */ /* 0x004fea000383ffff */
[----:B------:R-:W-:Y:S05]  /*9bc0*/  BRA `(.L_x_134) ;  /* 0xffffff8c00c07947 */ /* 0x000fea000383ffff */
.L_x_36:
[----:B------:R-:W-:-:S07]  /*9bd0*/  MOV R0, UR5 ;  /* 0x0000000500007c02 */ /* 0x000fce0008000f00 */
.L_x_135:
[----:B-1----:R1:W2:Y:S02]  /*9be0*/  SYNCS.PHASECHK.TRANS64.TRYWAIT P0, [R0+URZ], R2 ;  /* 0x00000002000075a7 */ /* 0x0022a400080011ff */
[----:B--2---:R-:W-:Y:S05]  /*9bf0*/  @!P0 NANOSLEEP.SYNCS 0x989680 ;  /* 0x009896800000895d */ /* 0x004fea0003900000 */
[----:B------:R-:W2:Y:S02]  /*9c00*/  @!P0 SYNCS.PHASECHK.TRANS64 P0, [R0+URZ], R2 ;  /* 0x00000002000085a7 */ /* 0x000ea400080010ff */
[----:B--2---:R-:W-:Y:S05]  /*9c10*/  @!P0 BRA `(.L_x_135) ;  /* 0xfffffffc00f08947 */ /* 0x004fea000383ffff */
[----:B------:R-:W-:Y:S05]  /*9c20*/  BRA `(.L_x_136) ;  /* 0xffffff8c00d07947 */ /* 0x000fea000383ffff */
.L_x_37:
[----:B------:R-:W-:-:S07]  /*9c30*/  MOV R0, UR5 ;  /* 0x0000000500007c02 */ /* 0x000fce0008000f00 */
.L_x_137:
[----:B-1----:R1:W2:Y:S02]  /*9c40*/  SYNCS.PHASECHK.TRANS64.TRYWAIT P0, [R0+URZ], R2 ;  /* 0x00000002000075a7 */ /* 0x0022a400080011ff */
[----:B--2---:R-:W-:Y:S05]  /*9c50*/  @!P0 NANOSLEEP.SYNCS 0x989680 ;  /* 0x009896800000895d */ /* 0x004fea0003900000 */
[----:B------:R-:W2:Y:S02]  /*9c60*/  @!P0 SYNCS.PHASECHK.TRANS64 P0, [R0+URZ], R2 ;  /* 0x00000002000085a7 */ /* 0x000ea400080010ff */
[----:B--2---:R-:W-:Y:S05]  /*9c70*/  @!P0 BRA `(.L_x_137) ;  /* 0xfffffffc00f08947 */ /* 0x004fea000383ffff */
[----:B------:R-:W-:Y:S05]  /*9c80*/  BRA `(.L_x_138) ;  /* 0xffffff8c00e07947 */ /* 0x000fea000383ffff */
.L_x_40:
[----:B------:R-:W-:-:S07]  /*9c90*/  MOV R4, UR4 ;  /* 0x0000000400047c02 */ /* 0x000fce0008000f00 */
.L_x_139:
[----:B--2---:R2:W3:Y:S02]  /*9ca0*/  SYNCS.PHASECHK.TRANS64.TRYWAIT P1, [R4+URZ+0xb8], R6 ;  /* 0x0000b806040075a7 */ /* 0x0044e400080211ff */
[----:B---3--:R-:W-:Y:S05]  /*9cb0*/  @!P1 NANOSLEEP.SYNCS 0x989680 ;  /* 0x009896800000995d */ /* 0x008fea0003900000 */
[----:B------:R-:W3:Y:S02]  /*9cc0*/  @!P1 SYNCS.PHASECHK.TRANS64 P1, [R4+URZ+0xb8], R6 ;  /* 0x0000b806040095a7 */ /* 0x000ee400080210ff */
[----:B---3--:R-:W-:Y:S05]  /*9cd0*/  @!P1 BRA `(.L_x_139) ;  /* 0xfffffffc00f09947 */ /* 0x008fea000383ffff */
[----:B------:R-:W-:Y:S05]  /*9ce0*/  BRA `(.L_x_140) ;  /* 0xffffff9000507947 */ /* 0x000fea000383ffff */
.L_x_41:
[----:B--2---:R-:W-:-:S07]  /*9cf0*/  MOV R4, UR4 ;  /* 0x0000000400047c02 */ /* 0x004fce0008000f00 */
.L_x_141:
[----:B--2---:R2:W3:Y:S02]  /*9d00*/  SYNCS.PHASECHK.TRANS64.TRYWAIT P1, [R4+URZ+0xb0], R5 ;  /* 0x0000b005040075a7 */ /* 0x0044e400080211ff */
[----:B---3--:R-:W-:Y:S05]  /*9d10*/  @!P1 NANOSLEEP.SYNCS 0x989680 ;  /* 0x009896800000995d */ /* 0x008fea0003900000 */
[----:B------:R-:W3:Y:S02]  /*9d20*/  @!P1 SYNCS.PHASECHK.TRANS64 P1, [R4+URZ+0xb0], R5 ;  /* 0x0000b005040095a7 */ /* 0x000ee400080210ff */
[----:B---3--:R-:W-:Y:S05]  /*9d30*/  @!P1 BRA `(.L_x_141) ;  /* 0xfffffffc00f09947 */ /* 0x008fea000383ffff */
[----:B------:R-:W-:Y:S05]  /*9d40*/  BRA `(.L_x_142) ;  /* 0xffffff9000587947 */ /* 0x000fea000383ffff */
.L_x_49:
[----:B------:R-:W-:-:S07]  /*9d50*/  MOV R0, UR20 ;  /* 0x0000001400007c02 */ /* 0x000fce0008000f00 */
.L_x_143:
[----:B-1----:R1:W2:Y:S02]  /*9d60*/  SYNCS.PHASECHK.TRANS64.TRYWAIT P0, [R0+URZ+0xb0], R4 ;  /* 0x0000b004000075a7 */ /* 0x0022a400080011ff */
[----:B--2---:R-:W-:Y:S05]  /*9d70*/  @!P0 NANOSLEEP.SYNCS 0x989680 ;  /* 0x009896800000895d */ /* 0x004fea0003900000 */
[----:B------:R-:W2:Y:S02]  /*9d80*/  @!P0 SYNCS.PHASECHK.TRANS64 P0, [R0+URZ+0xb0], R4 ;  /* 0x0000b004000085a7 */ /* 0x000ea400080010ff */
[----:B--2---:R-:W-:Y:S05]  /*9d90*/  @!P0 BRA `(.L_x_143) ;  /* 0xfffffffc00f08947 */ /* 0x004fea000383ffff */
[----:B------:R-:W-:Y:S05]  /*9da0*/  BRA `(.L_x_144) ;  /* 0xffffff9400e47947 */ /* 0x000fea000383ffff */
.L_x_50:
[----:B------:R-:W-:-:S07]  /*9db0*/  MOV R4, UR24 ;  /* 0x0000001800047c02 */ /* 0x000fce0008000f00 */
.L_x_145:
[----:B-1----:R1:W2:Y:S02]  /*9dc0*/  SYNCS.PHASECHK.TRANS64.TRYWAIT P0, [R4+URZ+0xd0], R0 ;  /* 0x0000d000040075a7 */ /* 0x0022a400080011ff */
[----:B--2---:R-:W-:Y:S05]  /*9dd0*/  @!P0 NANOSLEEP.SYNCS 0x989680 ;  /* 0x009896800000895d */ /* 0x004fea0003900000 */
[----:B------:R-:W2:Y:S02]  /*9de0*/  @!P0 SYNCS.PHASECHK.TRANS64 P0, [R4+URZ+0xd0], R0 ;  /* 0x0000d000040085a7 */ /* 0x000ea400080010ff */
[----:B--2---:R-:W-:Y:S05]  /*9df0*/  @!P0 BRA `(.L_x_145) ;  /* 0xfffffffc00f08947 */ /* 0x004fea000383ffff */
[----:B------:R-:W-:Y:S05]  /*9e00*/  BRA `(.L_x_146) ;  /* 0xffffff9800007947 */ /* 0x000fea000383ffff */
.L_x_53:
[----:B-1----:R-:W-:Y:S07]  /*9e10*/  MOV R0, UR18 ;  /* 0x0000001200007c02 */ /* 0x002fee0008000f00 */
.L_x_147:
[----:B-1----:R1:W2:Y:S02]  /*9e20*/  SYNCS.PHASECHK.TRANS64.TRYWAIT P0, [R0+URZ], R5 ;  /* 0x00000005000075a7 */ /* 0x0022a400080011ff */
[----:B--2---:R-:W-:Y:S05]  /*9e30*/  @!P0 NANOSLEEP.SYNCS 0x989680 ;  /* 0x009896800000895d */ /* 0x004fea0003900000 */
[----:B------:R-:W2:Y:S02]  /*9e40*/  @!P0 SYNCS.PHASECHK.TRANS64 P0, [R0+URZ], R5 ;  /* 0x00000005000085a7 */ /* 0x000ea400080010ff */
[----:B--2---:R-:W-:Y:S05]  /*9e50*/  @!P0 BRA `(.L_x_147) ;  /* 0xfffffffc00f08947 */ /* 0x004fea000383ffff */
[----:B------:R-:W-:Y:S05]  /*9e60*/  BRA `(.L_x_52) ;  /* 0xffffff9800247947 */ /* 0x000fea000383ffff */
.L_x_56:
[----:B------:R-:W-:-:S07]  /*9e70*/  MOV R0, UR4 ;  /* 0x0000000400007c02 */ /* 0x000fce0008000f00 */
.L_x_148:
[----:B-1----:R1:W3:Y:S02]  /*9e80*/  SYNCS.PHASECHK.TRANS64.TRYWAIT P0, [R0+URZ], R2 ;  /* 0x00000002000075a7 */ /* 0x0022e400080011ff */
[----:B---3--:R-:W-:Y:S05]  /*9e90*/  @!P0 NANOSLEEP.SYNCS 0x989680 ;  /* 0x009896800000895d */ /* 0x008fea0003900000 */
[----:B------:R-:W3:Y:S02]  /*9ea0*/  @!P0 SYNCS.PHASECHK.TRANS64 P0, [R0+URZ], R2 ;  /* 0x00000002000085a7 */ /* 0x000ee400080010ff */
[----:B---3--:R-:W-:Y:S05]  /*9eb0*/  @!P0 BRA `(.L_x_148) ;  /* 0xfffffffc00f08947 */ /* 0x008fea000383ffff */
[----:B------:R-:W-:Y:S05]  /*9ec0*/  BRA `(.L_x_149) ;  /* 0xffffff9c00207947 */ /* 0x000fea000383ffff */
.L_x_57:
[----:B------:R-:W-:-:S07]  /*9ed0*/  MOV R0, UR4 ;  /* 0x0000000400007c02 */ /* 0x000fce0008000f00 */
.L_x_150:
[----:B-1----:R1:W2:Y:S02]  /*9ee0*/  SYNCS.PHASECHK.TRANS64.TRYWAIT P0, [R0+URZ], R2 ;  /* 0x00000002000075a7 */ /* 0x0022a400080011ff */
[----:B--2---:R-:W-:Y:S05]  /*9ef0*/  @!P0 NANOSLEEP.SYNCS 0x989680 ;  /* 0x009896800000895d */ /* 0x004fea0003900000 */
[----:B------:R-:W2:Y:S02]  /*9f00*/  @!P0 SYNCS.PHASECHK.TRANS64 P0, [R0+URZ], R2 ;  /* 0x00000002000085a7 */ /* 0x000ea400080010ff */
[----:B--2---:R-:W-:Y:S05]  /*9f10*/  @!P0 BRA `(.L_x_150) ;  /* 0xfffffffc00f08947 */ /* 0x004fea000383ffff */
[----:B------:R-:W-:Y:S05]  /*9f20*/  BRA `(.L_x_151) ;  /* 0xffffff9c002c7947 */ /* 0x000fea000383ffff */
.L_x_62:
[----:B------:R-:W-:Y:S07]  /*9f30*/  MOV R0, UR20 ;  /* 0x0000001400007c02 */ /* 0x000fee0008000f00 */
.L_x_152:
[----:B-1----:R1:W2:Y:S02]  /*9f40*/  SYNCS.PHASECHK.TRANS64.TRYWAIT P0, [R0+URZ+0xb0], R2 ;  /* 0x0000b002000075a7 */ /* 0x0022a400080011ff */
[----:B--2---:R-:W-:Y:S05]  /*9f50*/  @!P0 NANOSLEEP.SYNCS 0x989680 ;  /* 0x009896800000895d */ /* 0x004fea0003900000 */
[----:B------:R-:W2:Y:S02]  /*9f60*/  @!P0 SYNCS.PHASECHK.TRANS64 P0, [R0+URZ+0xb0], R2 ;  /* 0x0000b002000085a7 */ /* 0x000ea400080010ff */
[----:B--2---:R-:W-:Y:S05]  /*9f70*/  @!P0 BRA `(.L_x_152) ;  /* 0xfffffffc00f08947 */ /* 0x004fea000383ffff */
[----:B------:R-:W-:Y:S05]  /*9f80*/  BRA `(.L_x_153) ;  /* 0xffffffa000887947 */ /* 0x000fea000383ffff */
.L_x_65:
[----:B------:R-:W-:Y:S07]  /*9f90*/  MOV R0, UR20 ;  /* 0x0000001400007c02 */ /* 0x000fee0008000f00 */
.L_x_154:
[----:B-1----:R1:W2:Y:S02]  /*9fa0*/  SYNCS.PHASECHK.TRANS64.TRYWAIT P2, [R0+URZ+0xa8], R2 ;  /* 0x0000a802000075a7 */ /* 0x0022a400080411ff */
[----:B--2---:R-:W-:Y:S05]  /*9fb0*/  @!P2 NANOSLEEP.SYNCS 0x989680 ;  /* 0x009896800000a95d */ /* 0x004fea0003900000 */
[----:B------:R-:W2:Y:S02]  /*9fc0*/  @!P2 SYNCS.PHASECHK.TRANS64 P2, [R0+URZ+0xa8], R2 ;  /* 0x0000a8020000a5a7 */ /* 0x000ea400080410ff */
[----:B--2---:R-:W-:Y:S05]  /*9fd0*/  @!P2 BRA `(.L_x_154) ;  /* 0xfffffffc00f0a947 */ /* 0x004fea000383ffff */
[----:B------:R-:W-:Y:S05]  /*9fe0*/  BRA `(.L_x_64) ;  /* 0xffffffa400ec7947 */ /* 0x000fea000383ffff */
.L_x_68:
[----:B------:R-:W-:Y:S07]  /*9ff0*/  MOV R2, UR20 ;  /* 0x0000001400027c02 */ /* 0x000fee0008000f00 */
.L_x_155:
[----:B-1----:R1:W2:Y:S02]  /*a000*/  SYNCS.PHASECHK.TRANS64.TRYWAIT P1, [R2+URZ+0x80], R8 ;  /* 0x00008008020075a7 */ /* 0x0022a400080211ff */
[----:B--2---:R-:W-:Y:S05]  /*a010*/  @!P1 NANOSLEEP.SYNCS 0x989680 ;  /* 0x009896800000995d */ /* 0x004fea0003900000 */
[----:B------:R-:W2:Y:S02]  /*a020*/  @!P1 SYNCS.PHASECHK.TRANS64 P1, [R2+URZ+0x80], R8 ;  /* 0x00008008020095a7 */ /* 0x000ea400080210ff */
[----:B--2---:R-:W-:Y:S05]  /*a030*/  @!P1 BRA `(.L_x_155) ;  /* 0xfffffffc00f09947 */ /* 0x004fea000383ffff */
[----:B------:R-:W-:Y:S05]  /*a040*/  BRA `(.L_x_156) ;  /* 0xffffffa800a07947 */ /* 0x000fea000383ffff */
.L_x_69:
[----:B------:R-:W-:Y:S07]  /*a050*/  MOV R2, UR20 ;  /* 0x0000001400027c02 */ /* 0x000fee0008000f00 */
.L_x_157:
[----:B-1----:R1:W2:Y:S02]  /*a060*/  SYNCS.PHASECHK.TRANS64.TRYWAIT P1, [R2+URZ+0x88], R8 ;  /* 0x00008808020075a7 */ /* 0x0022a400080211ff */
[----:B--2---:R-:W-:Y:S05]  /*a070*/  @!P1 NANOSLEEP.SYNCS 0x989680 ;  /* 0x009896800000995d */ /* 0x004fea0003900000 */
[----:B------:R-:W2:Y:S02]  /*a080*/  @!P1 SYNCS.PHASECHK.TRANS64 P1, [R2+URZ+0x88], R8 ;  /* 0x00008808020095a7 */ /* 0x000ea400080210ff */
[----:B--2---:R-:W-:Y:S05]  /*a090*/  @!P1 BRA `(.L_x_157) ;  /* 0xfffffffc00f09947 */ /* 0x004fea000383ffff */
[----:B------:R-:W-:Y:S05]  /*a0a0*/  BRA `(.L_x_158) ;  /* 0xffffffa800e87947 */ /* 0x000fea000383ffff */
.L_x_70:
[----:B------:R-:W-:Y:S07]  /*a0b0*/  MOV R2, UR20 ;  /* 0x0000001400027c02 */ /* 0x000fee0008000f00 */
.L_x_159:
[----:B-1----:R1:W2:Y:S02]  /*a0c0*/  SYNCS.PHASECHK.TRANS64.TRYWAIT P1, [R2+URZ+0x90], R8 ;  /* 0x00009008020075a7 */ /* 0x0022a400080211ff */
[----:B--2---:R-:W-:Y:S05]  /*a0d0*/  @!P1 NANOSLEEP.SYNCS 0x989680 ;  /* 0x009896800000995d */ /* 0x004fea0003900000 */
[----:B------:R-:W2:Y:S02]  /*a0e0*/  @!P1 SYNCS.PHASECHK.TRANS64 P1, [R2+URZ+0x90], R8 ;  /* 0x00009008020095a7 */ /* 0x000ea400080210ff */
[----:B--2---:R-:W-:Y:S05]  /*a0f0*/  @!P1 BRA `(.L_x_159) ;  /* 0xfffffffc00f09947 */ /* 0x004fea000383ffff */
[----:B------:R-:W-:Y:S05]  /*a100*/  BRA `(.L_x_160) ;  /* 0xffffffac00307947 */ /* 0x000fea000383ffff */
.L_x_71:
[----:B------:R-:W-:Y:S07]  /*a110*/  MOV R0, UR20 ;  /* 0x0000001400007c02 */ /* 0x000fee0008000f00 */
.L_x_161:
[----:B-1----:R1:W2:Y:S02]  /*a120*/  SYNCS.PHASECHK.TRANS64.TRYWAIT P0, [R0+URZ+0x98], R8 ;  /* 0x00009808000075a7 */ /* 0x0022a400080011ff */
[----:B--2---:R-:W-:Y:S05]  /*a130*/  @!P0 NANOSLEEP.SYNCS 0x989680 ;  /* 0x009896800000895d */ /* 0x004fea0003900000 */
[----:B------:R-:W2:Y:S02]  /*a140*/  @!P0 SYNCS.PHASECHK.TRANS64 P0, [R0+URZ+0x98], R8 ;  /* 0x00009808000085a7 */ /* 0x000ea400080010ff */
[----:B--2---:R-:W-:Y:S05]  /*a150*/  @!P0 BRA `(.L_x_161) ;  /* 0xfffffffc00f08947 */ /* 0x004fea000383ffff */
[----:B------:R-:W-:Y:S05]  /*a160*/  BRA `(.L_x_162) ;  /* 0xffffffac00787947 */ /* 0x000fea000383ffff */
.L_x_73:
[----:B------:R-:W-:-:S07]  /*a170*/  MOV R0, UR20 ;  /* 0x0000001400007c02 */ /* 0x000fce0008000f00 */
.L_x_163:
[----:B--2---:R2:W3:Y:S02]  /*a180*/  SYNCS.PHASECHK.TRANS64.TRYWAIT P0, [R0+URZ+0x80], R2 ;  /* 0x00008002000075a7 */ /* 0x0044e400080011ff */
[----:B---3--:R-:W-:Y:S05]  /*a190*/  @!P0 NANOSLEEP.SYNCS 0x989680 ;  /* 0x009896800000895d */ /* 0x008fea0003900000 */
[----:B------:R-:W3:Y:S02]  /*a1a0*/  @!P0 SYNCS.PHASECHK.TRANS64 P0, [R0+URZ+0x80], R2 ;  /* 0x00008002000085a7 */ /* 0x000ee400080010ff */
[----:B---3--:R-:W-:Y:S05]  /*a1b0*/  @!P0 BRA `(.L_x_163) ;  /* 0xfffffffc00f08947 */ /* 0x008fea000383ffff */
[----:B------:R-:W-:Y:S05]  /*a1c0*/  BRA `(.L_x_164) ;  /* 0xffffffac00dc7947 */ /* 0x000fea000383ffff */
.L_x_74:
[----:B--2---:R-:W-:-:S07]  /*a1d0*/  MOV R0, UR20 ;  /* 0x0000001400007c02 */ /* 0x004fce0008000f00 */
.L_x_165:
[----:B--2---:R2:W3:Y:S02]  /*a1e0*/  SYNCS.PHASECHK.TRANS64.TRYWAIT P0, [R0+URZ+0x88], R2 ;  /* 0x00008802000075a7 */ /* 0x0044e400080011ff */
[----:B---3--:R-:W-:Y:S05]  /*a1f0*/  @!P0 NANOSLEEP.SYNCS 0x989680 ;  /* 0x009896800000895d */ /* 0x008fea0003900000 */
[----:B------:R-:W3:Y:S02]  /*a200*/  @!P0 SYNCS.PHASECHK.TRANS64 P0, [R0+URZ+0x88], R2 ;  /* 0x00008802000085a7 */ /* 0x000ee400080010ff */
[----:B---3--:R-:W-:Y:S05]  /*a210*/  @!P0 BRA `(.L_x_165) ;  /* 0xfffffffc00f08947 */ /* 0x008fea000383ffff */
[----:B------:R-:W-:Y:S05]  /*a220*/  BRA `(.L_x_166) ;  /* 0xffffffac00cc7947 */ /* 0x000fea000383ffff */
.L_x_75:
[----:B--2---:R-:W-:-:S07]  /*a230*/  MOV R0, UR20 ;  /* 0x0000001400007c02 */ /* 0x004fce0008000f00 */
.L_x_167:
[----:B--2---:R2:W3:Y:S02]  /*a240*/  SYNCS.PHASECHK.TRANS64.TRYWAIT P0, [R0+URZ+0x90], R2 ;  /* 0x00009002000075a7 */ /* 0x0044e400080011ff */
[----:B---3--:R-:W-:Y:S05]  /*a250*/  @!P0 NANOSLEEP.SYNCS 0x989680 ;  /* 0x009896800000895d */ /* 0x008fea0003900000 */
[----:B------:R-:W3:Y:S02]  /*a260*/  @!P0 SYNCS.PHASECHK.TRANS64 P0, [R0+URZ+0x90], R2 ;  /* 0x00009002000085a7 */ /* 0x000ee400080010ff */
[----:B---3--:R-:W-:Y:S05]  /*a270*/  @!P0 BRA `(.L_x_167) ;  /* 0xfffffffc00f08947 */ /* 0x008fea000383ffff */
[----:B------:R-:W-:Y:S05]  /*a280*/  BRA `(.L_x_168) ;  /* 0xffffffac00bc7947 */ /* 0x000fea000383ffff */
.L_x_77:
[----:B------:R-:W-:Y:S07]  /*a290*/  MOV R0, UR49 ;  /* 0x0000003100007c02 */ /* 0x000fee0008000f00 */
.L_x_169:
[----:B-1----:R1:W2:Y:S02]  /*a2a0*/  SYNCS.PHASECHK.TRANS64.TRYWAIT P0, [R0+URZ+0xb0], R2 ;  /* 0x0000b002000075a7 */ /* 0x0022a400080011ff */
[----:B--2---:R-:W-:Y:S05]  /*a2b0*/  @!P0 NANOSLEEP.SYNCS 0x989680 ;  /* 0x009896800000895d */ /* 0x004fea0003900000 */
[----:B------:R-:W2:Y:S02]  /*a2c0*/  @!P0 SYNCS.PHASECHK.TRANS64 P0, [R0+URZ+0xb0], R2 ;  /* 0x0000b002000085a7 */ /* 0x000ea400080010ff */
[----:B--2---:R-:W-:Y:S05]  /*a2d0*/  @!P0 BRA `(.L_x_169) ;  /* 0xfffffffc00f08947 */ /* 0x004fea000383ffff */
[----:B------:R-:W-:Y:S05]  /*a2e0*/  BRA `(.L_x_170) ;  /* 0xffffffb000947947 */ /* 0x000fea000383ffff */
.L_x_88:
[----:B-1----:R-:W-:Y:S04]  /*a2f0*/  MOV R2, UR49 ;  /* 0x0000003100027c02 */ /* 0x002fe80008000f00 */
[----:B------:R1:W2:Y:S03]  /*a300*/  SYNCS.PHASECHK.TRANS64.TRYWAIT P1, [R2+URZ+0x60], R3 ;  /* 0x00006003020075a7 */ /* 0x0002a600080211ff */
[----:B--2---:R-:W-:Y:S05]  /*a310*/  @!P1 NANOSLEEP.SYNCS 0x989680 ;  /* 0x009896800000995d */ /* 0x004fea0003900000 */
[----:B------:R-:W2:Y:S02]  /*a320*/  @!P1 SYNCS.PHASECHK.TRANS64 P1, [R2+URZ+0x60], R3 ;  /* 0x00006003020095a7 */ /* 0x000ea400080210ff */
[----:B--2---:R-:W-:Y:S05]  /*a330*/  @!P1 BRA `(.L_x_88) ;  /* 0xfffffffc00ec9947 */ /* 0x004fea000383ffff */
[----:B------:R-:W-:Y:S05]  /*a340*/  BRA `(.L_x_87) ;  /* 0xffffffc000807947 */ /* 0x000fea000383ffff */
.L_x_90:
[----:B-1----:R1:W4:Y:S02]  /*a350*/  SYNCS.PHASECHK.TRANS64.TRYWAIT P0, [R56+URZ+0xc0], R0 ;  /* 0x0000c000380075a7 */ /* 0x00232400080011ff */
[----:B----4-:R-:W-:Y:S05]  /*a360*/  @!P0 NANOSLEEP.SYNCS 0x989680 ;  /* 0x009896800000895d */ /* 0x010fea0003900000 */
[----:B------:R-:W4:Y:S02]  /*a370*/  @!P0 SYNCS.PHASECHK.TRANS64 P0, [R56+URZ+0xc0], R0 ;  /* 0x0000c000380085a7 */ /* 0x000f2400080010ff */
[----:B----4-:R-:W-:Y:S05]  /*a380*/  @!P0 BRA `(.L_x_90) ;  /* 0xfffffffc00f08947 */ /* 0x010fea000383ffff */
[----:B------:R-:W-:Y:S05]  /*a390*/  BRA `(.L_x_89) ;  /* 0xffffffc000a87947 */ /* 0x000fea000383ffff */
.L_x_99:
[----:B---3--:R3:W4:Y:S02]  /*a3a0*/  SYNCS.PHASECHK.TRANS64.TRYWAIT P0, [R2+URZ+0x60], R0 ;  /* 0x00006000020075a7 */ /* 0x00872400080011ff */
[----:B----4-:R-:W-:Y:S05]  /*a3b0*/  @!P0 NANOSLEEP.SYNCS 0x989680 ;  /* 0x009896800000895d */ /* 0x010fea0003900000 */
[----:B------:R-:W4:Y:S02]  /*a3c0*/  @!P0 SYNCS.PHASECHK.TRANS64 P0, [R2+URZ+0x60], R0 ;  /* 0x00006000020085a7 */ /* 0x000f2400080010ff */
[----:B----4-:R-:W-:Y:S05]  /*a3d0*/  @!P0 BRA `(.L_x_99) ;  /* 0xfffffffc00f08947 */ /* 0x010fea000383ffff */
[----:B------:R-:W-:Y:S05]  /*a3e0*/  BRA `(.L_x_98) ;  /* 0xffffffcc00907947 */ /* 0x000fea000383ffff */
.L_x_107:
[----:B-1----:R1:W3:Y:S02]  /*a3f0*/  SYNCS.PHASECHK.TRANS64.TRYWAIT P0, [R6+URZ+0x60], R5 ;  /* 0x00006005060075a7 */ /* 0x0022e400080011ff */
[----:B---3--:R-:W-:Y:S05]  /*a400*/  @!P0 NANOSLEEP.SYNCS 0x989680 ;  /* 0x009896800000895d */ /* 0x008fea0003900000 */
[----:B------:R-:W3:Y:S02]  /*a410*/  @!P0 SYNCS.PHASECHK.TRANS64 P0, [R6+URZ+0x60], R5 ;  /* 0x00006005060085a7 */ /* 0x000ee400080010ff */
[----:B---3--:R-:W-:Y:S05]  /*a420*/  @!P0 BRA `(.L_x_107) ;  /* 0xfffffffc00f08947 */ /* 0x008fea000383ffff */
[----:B------:R-:W-:Y:S05]  /*a430*/  BRA `(.L_x_106) ;  /* 0xffffffd8009c7947 */ /* 0x000fea000383ffff */
.L_x_115:
[----:B---3--:R3:W4:Y:S02]  /*a440*/  SYNCS.PHASECHK.TRANS64.TRYWAIT P0, [R2+URZ+0x60], R5 ;  /* 0x00006005020075a7 */ /* 0x00872400080011ff */
[----:B----4-:R-:W-:Y:S05]  /*a450*/  @!P0 NANOSLEEP.SYNCS 0x989680 ;  /* 0x009896800000895d */ /* 0x010fea0003900000 */
[----:B------:R-:W4:Y:S02]  /*a460*/  @!P0 SYNCS.PHASECHK.TRANS64 P0, [R2+URZ+0x60], R5 ;  /* 0x00006005020085a7 */ /* 0x000f2400080010ff */
[----:B----4-:R-:W-:Y:S05]  /*a470*/  @!P0 BRA `(.L_x_115) ;  /* 0xfffffffc00f08947 */ /* 0x010fea000383ffff */
[----:B------:R-:W-:Y:S05]  /*a480*/  BRA `(.L_x_114) ;  /* 0xffffffe400a47947 */ /* 0x000fea000383ffff */
        .weak           $__internal_0_$__cuda_sm10x_tcgen05_guardrail_trap_col_being_dealloced_not_returned_by_alloc
        .type           $__internal_0_$__cuda_sm10x_tcgen05_guardrail_trap_col_being_dealloced_not_returned_by_alloc,@function
        .size           $__internal_0_$__cuda_sm10x_tcgen05_guardrail_trap_col_being_dealloced_not_returned_by_alloc,($__internal_1_$__cuda_sm10x_tcgen05_guardrail_trap_phase_invalid_during_alloc - $__internal_0_$__cuda_sm10x_tcgen05_guardrail_trap_col_being_dealloced_not_returned_by_alloc)
$__internal_0_$__cuda_sm10x_tcgen05_guardrail_trap_col_being_dealloced_not_returned_by_alloc:
[----:B------:R-:W-:Y:S05]  /*a490*/  BPT.TRAP 0x1 ;  /* 0x000000040000795c */ /* 0x000fea0000300000 */
[----:B------:R-:W-:-:S04]  /*a4a0*/  HFMA2 R3, -RZ, RZ, 0, 0 ;  /* 0x00000000ff037431 */ /* 0x000fc800000001ff */
[----:B------:R-:W-:Y:S05]  /*a4b0*/  RET.REL.NODEC R2 `(_ZN7cutlass13device_kernelINS_4conv6kernel13ConvUniversalINS1_16ConvProblemShapeILNS1_8OperatorE0ELi3EEENS1_10collective14CollectiveConvINS1_47MainloopSm100TmaUmmaWarpSpecializedImplicitGemmILS5_0ELi6ELi3ELi1ELi2EN4cute5tupleIJNSA_1CILi1EEESD_SD_EEEEENSB_IJNSC_ILi128EEESG_NSB_IJNSC_ILi64EEEEEEEEENS_6half_tESK_NSA_8TiledMMAINSA_8MMA_AtomIJNSA_20SM100_MMA_F16BF16_SSISK_SK_fLi128ELi128ELNSA_4UMMA5MajorE0ELSP_0ELNSO_7ScaleInE0ELSQ_0EEEEEENSA_6LayoutISE_NSB_IJNSC_ILi0EEESU_SU_EEEEENSB_IJNSA_10UnderscoreESX_SX_EEEEENS7_6detail27Sm100ImplicitGemmTileTraitsINSA_20SM90_TMA_LOAD_IM2COLENSA_14ComposedLayoutINSA_7SwizzleILi3ELi4ELi3EEENSA_18smem_ptr_flag_bitsILi16EEENST_INSB_IJNSC_ILi8EEESH_EEENSB_IJSH_SD_EEEEEEEvEENS11_INSA_13SM90_TMA_LOADES1C_vEEEENS_8epilogue10collective18CollectiveEpilogueINS1H_23Sm100TmaWarpSpecializedILi4ELi2ELi32ELb1ELb0EEEJSJ_NSB_IJNST_ISG_SD_EENST_INSC_ILi32EEESD_EEEEESK_NSB_IJNSB_IJllllEEESD_SU_EEESK_S1R_NS1H_6fusion15FusionCallbacksIS1L_NS1S_17LinearCombinationISK_fSK_fLNS_15FloatRoundStyleE2EEESJ_S1P_JEEENSA_5SM1004TMEM4LOAD26SM100_TMEM_LOAD_32dp32b32xES12_NS13_INS14_ILi2ELi4ELi3EEES17_NST_INSB_IJS18_S1N_EEENSB_IJS1N_SD_EEEEEEENSA_39AutoVectorizingCopyWithAssumedAlignmentILi128EEENSA_21SM90_TMA_STORE_IM2COLES26_S28_S28_EEEvvEEEEvNT_6ParamsE) ;  /* 0xffffff5802d07950 */ /* 0x000fea0003c3ffff */
        .weak           $__internal_1_$__cuda_sm10x_tcgen05_guardrail_trap_phase_invalid_during_alloc
        .type           $__internal_1_$__cuda_sm10x_tcgen05_guardrail_trap_phase_invalid_during_alloc,@function
        .size           $__internal_1_$__cuda_sm10x_tcgen05_guardrail_trap_phase_invalid_during_alloc,($__internal_2_$__cuda_sm10x_tcgen05_guardrail_trap_unallocated_columns_being_dealloced - $__internal_1_$__cuda_sm10x_tcgen05_guardrail_trap_phase_invalid_during_alloc)
$__internal_1_$__cuda_sm10x_tcgen05_guardrail_trap_phase_invalid_during_alloc:
[----:B------:R-:W-:Y:S05]  /*a4c0*/  BPT.TRAP 0x1 ;  /* 0x000000040000795c */ /* 0x000fea0000300000 */
[----:B------:R-:W-:-:S04]  /*a4d0*/  MOV R3, 0x0 ;  /* 0x0000000000037802 */ /* 0x000fc80000000f00 */
[----:B------:R-:W-:Y:S05]  /*a4e0*/  RET.REL.NODEC R2 `(_ZN7cutlass13device_kernelINS_4conv6kernel13ConvUniversalINS1_16ConvProblemShapeILNS1_8OperatorE0ELi3EEENS1_10collective14CollectiveConvINS1_47MainloopSm100TmaUmmaWarpSpecializedImplicitGemmILS5_0ELi6ELi3ELi1ELi2EN4cute5tupleIJNSA_1CILi1EEESD_SD_EEEEENSB_IJNSC_ILi128EEESG_NSB_IJNSC_ILi64EEEEEEEEENS_6half_tESK_NSA_8TiledMMAINSA_8MMA_AtomIJNSA_20SM100_MMA_F16BF16_SSISK_SK_fLi128ELi128ELNSA_4UMMA5MajorE0ELSP_0ELNSO_7ScaleInE0ELSQ_0EEEEEENSA_6LayoutISE_NSB_IJNSC_ILi0EEESU_SU_EEEEENSB_IJNSA_10UnderscoreESX_SX_EEEEENS7_6detail27Sm100ImplicitGemmTileTraitsINSA_20SM90_TMA_LOAD_IM2COLENSA_14ComposedLayoutINSA_7SwizzleILi3ELi4ELi3EEENSA_18smem_ptr_flag_bitsILi16EEENST_INSB_IJNSC_ILi8EEESH_EEENSB_IJSH_SD_EEEEEEEvEENS11_INSA_13SM90_TMA_LOADES1C_vEEEENS_8epilogue10collective18CollectiveEpilogueINS1H_23Sm100TmaWarpSpecializedILi4ELi2ELi32ELb1ELb0EEEJSJ_NSB_IJNST_ISG_SD_EENST_INSC_ILi32EEESD_EEEEESK_NSB_IJNSB_IJllllEEESD_SU_EEESK_S1R_NS1H_6fusion15FusionCallbacksIS1L_NS1S_17LinearCombinationISK_fSK_fLNS_15FloatRoundStyleE2EEESJ_S1P_JEEENSA_5SM1004TMEM4LOAD26SM100_TMEM_LOAD_32dp32b32xES12_NS13_INS14_ILi2ELi4ELi3EEES17_NST_INSB_IJS18_S1N_EEENSB_IJS1N_SD_EEEEEEENSA_39AutoVectorizingCopyWithAssumedAlignmentILi128EEENSA_21SM90_TMA_STORE_IM2COLES26_S28_S28_EEEvvEEEEvNT_6ParamsE) ;  /* 0xffffff5802c47950 */ /* 0x000fea0003c3ffff */
        .weak           $__internal_2_$__cuda_sm10x_tcgen05_guardrail_trap_unallocated_columns_being_dealloced
        .type           $__internal_2_$__cuda_sm10x_tcgen05_guardrail_trap_unallocated_columns_being_dealloced,@function
        .size           $__internal_2_$__cuda_sm10x_tcgen05_guardrail_trap_unallocated_columns_being_dealloced,(.L_x_172 - $__internal_2_$__cuda_sm10x_tcgen05_guardrail_trap_unallocated_columns_being_dealloced)
$__internal_2_$__cuda_sm10x_tcgen05_guardrail_trap_unallocated_columns_being_dealloced:
[----:B------:R-:W-:Y:S05]  /*a4f0*/  BPT.TRAP 0x1 ;  /* 0x000000040000795c */ /* 0x000fea0000300000 */
[----:B------:R-:W-:-:S04]  /*a500*/  HFMA2 R3, -RZ, RZ, 0, 0 ;  /* 0x00000000ff037431 */ /* 0x000fc800000001ff */
[----:B------:R-:W-:Y:S05]  /*a510*/  RET.REL.NODEC R2 `(_ZN7cutlass13device_kernelINS_4conv6kernel13ConvUniversalINS1_16ConvProblemShapeILNS1_8OperatorE0ELi3EEENS1_10collective14CollectiveConvINS1_47MainloopSm100TmaUmmaWarpSpecializedImplicitGemmILS5_0ELi6ELi3ELi1ELi2EN4cute5tupleIJNSA_1CILi1EEESD_SD_EEEEENSB_IJNSC_ILi128EEESG_NSB_IJNSC_ILi64EEEEEEEEENS_6half_tESK_NSA_8TiledMMAINSA_8MMA_AtomIJNSA_20SM100_MMA_F16BF16_SSISK_SK_fLi128ELi128ELNSA_4UMMA5MajorE0ELSP_0ELNSO_7ScaleInE0ELSQ_0EEEEEENSA_6LayoutISE_NSB_IJNSC_ILi0EEESU_SU_EEEEENSB_IJNSA_10UnderscoreESX_SX_EEEEENS7_6detail27Sm100ImplicitGemmTileTraitsINSA_20SM90_TMA_LOAD_IM2COLENSA_14ComposedLayoutINSA_7SwizzleILi3ELi4ELi3EEENSA_18smem_ptr_flag_bitsILi16EEENST_INSB_IJNSC_ILi8EEESH_EEENSB_IJSH_SD_EEEEEEEvEENS11_INSA_13SM90_TMA_LOADES1C_vEEEENS_8epilogue10collective18CollectiveEpilogueINS1H_23Sm100TmaWarpSpecializedILi4ELi2ELi32ELb1ELb0EEEJSJ_NSB_IJNST_ISG_SD_EENST_INSC_ILi32EEESD_EEEEESK_NSB_IJNSB_IJllllEEESD_SU_EEESK_S1R_NS1H_6fusion15FusionCallbacksIS1L_NS1S_17LinearCombinationISK_fSK_fLNS_15FloatRoundStyleE2EEESJ_S1P_JEEENSA_5SM1004TMEM4LOAD26SM100_TMEM_LOAD_32dp32b32xES12_NS13_INS14_ILi2ELi4ELi3EEES17_NST_INSB_IJS18_S1N_EEENSB_IJS1N_SD_EEEEEEENSA_39AutoVectorizingCopyWithAssumedAlignmentILi128EEENSA_21SM90_TMA_STORE_IM2COLES26_S28_S28_EEEvvEEEEvNT_6ParamsE) ;  /* 0xffffff5802b87950 */ /* 0x000fea0003c3ffff */
.L_x_171:
[----:B------:R-:W-:-:S00]  /*a520*/  BRA `(.L_x_171) ;  /* 0xfffffffc00fc7947 */ /* 0x000fc0000383ffff */
[----:B------:R-:W-:-:S00]  /*a530*/  NOP ;  /* 0x0000000000007918 */ /* 0x000fc00000000000 */
        /* <DEDUP_REMOVED lines=12> */
.L_x_172:


//--------------------- .nv.global.init           --------------------------
	.section	.nv.global.init,"aw",@progbits
.nv.global.init:
	.type		$str$29,@object
	.size		$str$29,($str$30 - $str$29)
$str$29:
        /*0000*/ 	.byte	0x28, 0x61, 0x64, 0x64, 0x72, 0x65, 0x73, 0x73, 0x20, 0x26, 0x20, 0x6d, 0x61, 0x73, 0x6b, 0x29
        /*0010*/ 	.byte	0x20, 0x3d, 0x3d, 0x20, 0x30, 0x00
	.type		$str$30,@object
	.size		$str$30,($str$28 - $str$30)
$str$30:
        /*0016*/ 	.byte	0x2f, 0x74, 0x6d, 0x70, 0x2f, 0x63, 0x75, 0x74, 0x6c, 0x61, 0x73, 0x73, 0x5f, 0x73, 0x77, 0x65
        /*0026*/ 	.byte	0x65, 0x70, 0x5f, 0x73, 0x72, 0x63, 0x2f, 0x69, 0x6e, 0x63, 0x6c, 0x75, 0x64, 0x65, 0x2f, 0x63
        /*0036*/ 	.byte	0x75, 0x74, 0x65, 0x2f, 0x70, 0x6f, 0x69, 0x6e, 0x74, 0x65, 0x72, 0x5f, 0x66, 0x6c, 0x61, 0x67
        /*0046*/ 	.byte	0x67, 0x65, 0x64, 0x2e, 0x68, 0x70, 0x70, 0x00
	.type		$str$28,@object
	.size		$str$28,($str$27 - $str$28)
$str$28:
        /*004e*/ 	.byte	0x2f, 0x74, 0x6d, 0x70, 0x2f, 0x63, 0x75, 0x74, 0x6c, 0x61, 0x73, 0x73, 0x5f, 0x73, 0x77, 0x65
        /*005e*/ 	.byte	0x65, 0x70, 0x5f, 0x73, 0x72, 0x63, 0x2f, 0x69, 0x6e, 0x63, 0x6c, 0x75, 0x64, 0x65, 0x2f, 0x63
        /*006e*/ 	.byte	0x75, 0x74, 0x65, 0x2f, 0x61, 0x74, 0x6f, 0x6d, 0x2f, 0x63, 0x6f, 0x70, 0x79, 0x5f, 0x74, 0x72
        /*007e*/ 	.byte	0x61, 0x69, 0x74, 0x73, 0x5f, 0x73, 0x6d, 0x31, 0x30, 0x30, 0x2e, 0x68, 0x70, 0x70, 0x00
	.type		$str$27,@object
	.size		$str$27,(__unnamed_1 - $str$27)
$str$27:
        /*008d*/ 	.byte	0x28, 0x28, 0x75, 0x69, 0x6e, 0x74, 0x33, 0x32, 0x5f, 0x74, 0x28, 0x74, 0x68, 0x72, 0x65, 0x61
        /*009d*/ 	.byte	0x64, 0x49, 0x64, 0x78, 0x2e, 0x78, 0x29, 0x20, 0x2f, 0x20, 0x33, 0x32, 0x29, 0x20, 0x25, 0x20
        /*00ad*/ 	.byte	0x34, 0x29, 0x20, 0x3d, 0x3d, 0x20, 0x28, 0x28, 0x28, 0x74, 0x6d, 0x65, 0x6d, 0x5f, 0x61, 0x64
        /*00bd*/ 	.byte	0x64, 0x72, 0x20, 0x3e, 0x3e, 0x20, 0x31, 0x36, 0x29, 0x20, 0x2f, 0x20, 0x33, 0x32, 0x29, 0x20
        /*00cd*/ 	.byte	0x25, 0x20, 0x34, 0x29, 0x00
	.type		__unnamed_1,@object
	.size		__unnamed_1,(__unnamed_2 - __unnamed_1)
__unnamed_1:
        /*00d2*/ 	.byte	0x61, 0x75, 0x74, 0x6f, 0x20, 0x63, 0x75, 0x74, 0x65, 0x3a, 0x3a, 0x61, 0x73, 0x5f, 0x70, 0x6f
        /* <DEDUP_REMOVED lines=24> */
        /*0262*/ 	.byte	0x3e, 0x3e, 0x3e, 0x3e, 0x5d, 0x00
	.type		__unnamed_2,@object
	.size		__unnamed_2,(.L_2 - __unnamed_2)
__unnamed_2:
        /* <DEDUP_REMOVED lines=42> */
        /*0508*/ 	.byte	0x3e, 0x3e, 0x5d, 0x00
.L_2:


//--------------------- .nv.shared._ZN7cutlass13device_kernelINS_4conv6kernel13ConvUniversalINS1_16ConvProblemShapeILNS1_8OperatorE0ELi3EEENS1_10collective14CollectiveConvINS1_47MainloopSm100TmaUmmaWarpSpecializedImplicitGemmILS5_0ELi6ELi3ELi1ELi2EN4cute5tupleIJNSA_1CILi1EEESD_SD_EEEEENSB_IJNSC_ILi128EEESG_NSB_IJNSC_ILi64EEEEEEEEENS_6half_tESK_NSA_8TiledMMAINSA_8MMA_AtomIJNSA_20SM100_MMA_F16BF16_SSISK_SK_fLi128ELi128ELNSA_4UMMA5MajorE0ELSP_0ELNSO_7ScaleInE0ELSQ_0EEEEEENSA_6LayoutISE_NSB_IJNSC_ILi0EEESU_SU_EEEEENSB_IJNSA_10UnderscoreESX_SX_EEEEENS7_6detail27Sm100ImplicitGemmTileTraitsINSA_20SM90_TMA_LOAD_IM2COLENSA_14ComposedLayoutINSA_7SwizzleILi3ELi4ELi3EEENSA_18smem_ptr_flag_bitsILi16EEENST_INSB_IJNSC_ILi8EEESH_EEENSB_IJSH_SD_EEEEEEEvEENS11_INSA_13SM90_TMA_LOADES1C_vEEEENS_8epilogue10collective18CollectiveEpilogueINS1H_23Sm100TmaWarpSpecializedILi4ELi2ELi32ELb1ELb0EEEJSJ_NSB_IJNST_ISG_SD_EENST_INSC_ILi32EEESD_EEEEESK_NSB_IJNSB_IJllllEEESD_SU_EEESK_S1R_NS1H_6fusion15FusionCallbacksIS1L_NS1S_17LinearCombinationISK_fSK_fLNS_15FloatRoundStyleE2EEESJ_S1P_JEEENSA_5SM1004TMEM4LOAD26SM100_TMEM_LOAD_32dp32b32xES12_NS13_INS14_ILi2ELi4ELi3EEES17_NST_INSB_IJS18_S1N_EEENSB_IJS1N_SD_EEEEEEENSA_39AutoVectorizingCopyWithAssumedAlignmentILi128EEENSA_21SM90_TMA_STORE_IM2COLES26_S28_S28_EEEvvEEEEvNT_6ParamsE --------------------------
	.section	.nv.shared._ZN7cutlass13device_kernelINS_4conv6kernel13ConvUniversalINS1_16ConvProblemShapeILNS1_8OperatorE0ELi3EEENS1_10collective14CollectiveConvINS1_47MainloopSm100TmaUmmaWarpSpecializedImplicitGemmILS5_0ELi6ELi3ELi1ELi2EN4cute5tupleIJNSA_1CILi1EEESD_SD_EEEEENSB_IJNSC_ILi128EEESG_NSB_IJNSC_ILi64EEEEEEEEENS_6half_tESK_NSA_8TiledMMAINSA_8MMA_AtomIJNSA_20SM100_MMA_F16BF16_SSISK_SK_fLi128ELi128ELNSA_4UMMA5MajorE0ELSP_0ELNSO_7ScaleInE0ELSQ_0EEEEEENSA_6LayoutISE_NSB_IJNSC_ILi0EEESU_SU_EEEEENSB_IJNSA_10UnderscoreESX_SX_EEEEENS7_6detail27Sm100ImplicitGemmTileTraitsINSA_20SM90_TMA_LOAD_IM2COLENSA_14ComposedLayoutINSA_7SwizzleILi3ELi4ELi3EEENSA_18smem_ptr_flag_bitsILi16EEENST_INSB_IJNSC_ILi8EEESH_EEENSB_IJSH_SD_EEEEEEEvEENS11_INSA_13SM90_TMA_LOADES1C_vEEEENS_8epilogue10collective18CollectiveEpilogueINS1H_23Sm100TmaWarpSpecializedILi4ELi2ELi32ELb1ELb0EEEJSJ_NSB_IJNST_ISG_SD_EENST_INSC_ILi32EEESD_EEEEESK_NSB_IJNSB_IJllllEEESD_SU_EEESK_S1R_NS1H_6fusion15FusionCallbacksIS1L_NS1S_17LinearCombinationISK_fSK_fLNS_15FloatRoundStyleE2EEESJ_S1P_JEEENSA_5SM1004TMEM4LOAD26SM100_TMEM_LOAD_32dp32b32xES12_NS13_INS14_ILi2ELi4ELi3EEES17_NST_INSB_IJS18_S1N_EEENSB_IJS1N_SD_EEEEEEENSA_39AutoVectorizingCopyWithAssumedAlignmentILi128EEENSA_21SM90_TMA_STORE_IM2COLES26_S28_S28_EEEvvEEEEvNT_6ParamsE,"aw",@nobits
	.sectionflags	@""
	.align	16
	.zero		1024


//--------------------- .nv.shared.reserved.0     --------------------------
	.section	.nv.shared.reserved.0,"aw",@nobits
	.weak		__nv_reservedSMEM_offset_0_alias
	.size		__nv_reservedSMEM_offset_0_alias, 0, 64
	.other		__nv_reservedSMEM_offset_0_alias,@"STO_CUDA_RESERVED_SHARED STV_DEFAULT"
__nv_reservedSMEM_offset_0_alias:
	.zero		0
.nv.shared.reserved.0:
	.zero		64
	.weak		__nv_reservedSMEM_tcgen05_partition
	.type		__nv_reservedSMEM_tcgen05_partition,@object
	.size		__nv_reservedSMEM_tcgen05_partition,(.L_0 - __nv_reservedSMEM_tcgen05_partition)
__nv_reservedSMEM_tcgen05_partition:
	.zero		32
.L_0:


//--------------------- .nv.global                --------------------------
	.section	.nv.global,"aw",@nobits
.nv.global:
	.type		_ZN39_INTERNAL_fb90736a_4_k_cu_195e9fda_30444cute1_E,@object
	.size		_ZN39_INTERNAL_fb90736a_4_k_cu_195e9fda_30444cute1_E,(_ZN39_INTERNAL_fb90736a_4_k_cu_195e9fda_30444cuda3std3__45__cpo6cbeginE - _ZN39_INTERNAL_fb90736a_4_k_cu_195e9fda_30444cute1_E)
_ZN39_INTERNAL_fb90736a_4_k_cu_195e9fda_30444cute1_E:
	.zero		1
	.type		_ZN39_INTERNAL_fb90736a_4_k_cu_195e9fda_30444cuda3std3__45__cpo6cbeginE,@object
	.size		_ZN39_INTERNAL_fb90736a_4_k_cu_195e9fda_30444cuda3std3__45__cpo6cbeginE,(_ZN39_INTERNAL_fb90736a_4_k_cu_195e9fda_30444cuda3std3__48in_placeE - _ZN39_INTERNAL_fb90736a_4_k_cu_195e9fda_30444cuda3std3__45__cpo6cbeginE)
_ZN39_INTERNAL_fb90736a_4_k_cu_195e9fda_30444cuda3std3__45__cpo6cbeginE:
	.zero		1
	.type		_ZN39_INTERNAL_fb90736a_4_k_cu_195e9fda_30444cuda3std3__48in_placeE,@object
	.size		_ZN39_INTERNAL_fb90736a_4_k_cu_195e9fda_30444cuda3std3__48in_placeE,(_ZN39_INTERNAL_fb90736a_4_k_cu_195e9fda_30444cuda3std6ranges3__45__cpo9iter_moveE - _ZN39_INTERNAL_fb90736a_4_k_cu_195e9fda_30444cuda3std3__48in_placeE)
_ZN39_INTERNAL_fb90736a_4_k_cu_195e9fda_30444cuda3std3__48in_placeE:
	.zero		1
	.type		_ZN39_INTERNAL_fb90736a_4_k_cu_195e9fda_30444cuda3std6ranges3__45__cpo9iter_moveE,@object
	.size		_ZN39_INTERNAL_fb90736a_4_k_cu_195e9fda_30444cuda3std6ranges3__45__cpo9iter_moveE,(_ZN39_INTERNAL_fb90736a_4_k_cu_195e9fda_30444cuda3std3__45__cpo5beginE - _ZN39_INTERNAL_fb90736a_4_k_cu_195e9fda_30444cuda3std6ranges3__45__cpo9iter_moveE)
_ZN39_INTERNAL_fb90736a_4_k_cu_195e9fda_30444cuda3std6ranges3__45__cpo9iter_moveE:
	.zero		1
	.type		_ZN39_INTERNAL_fb90736a_4_k_cu_195e9fda_30444cuda3std3__45__cpo5beginE,@object
	.size		_ZN39_INTERNAL_fb90736a_4_k_cu_195e9fda_30444cuda3std3__45__cpo5beginE,(_ZN39_INTERNAL_fb90736a_4_k_cu_195e9fda_30444cuda3std3__441_GLOBAL__N__fb90736a_4_k_cu_195e9fda_30446ignoreE - _ZN39_INTERNAL_fb90736a_4_k_cu_195e9fda_30444cuda3std3__45__cpo5beginE)
_ZN39_INTERNAL_fb90736a_4_k_cu_195e9fda_30444cuda3std3__45__cpo5beginE:
	.zero		1
	.type		_ZN39_INTERNAL_fb90736a_4_k_cu_195e9fda_30444cuda3std3__441_GLOBAL__N__fb90736a_4_k_cu_195e9fda_30446ignoreE,@object
	.size		_ZN39_INTERNAL_fb90736a_4_k_cu_195e9fda_30444cuda3std3__441_GLOBAL__N__fb90736a_4_k_cu_195e9fda_30446ignoreE,(_ZN39_INTERNAL_fb90736a_4_k_cu_195e9fda_30444cute7productE - _ZN39_INTERNAL_fb90736a_4_k_cu_195e9fda_30444cuda3std3__441_GLOBAL__N__fb90736a_4_k_cu_195e9fda_30446ignoreE)
_ZN39_INTERNAL_fb90736a_4_k_cu_195e9fda_30444cuda3std3__441_GLOBAL__N__fb90736a_4_k_cu_195e9fda_30446ignoreE:
	.zero		1
	.type		_ZN39_INTERNAL_fb90736a_4_k_cu_195e9fda_30444cute7productE,@object
	.size		_ZN39_INTERNAL_fb90736a_4_k_cu_195e9fda_30444cute7productE,(_ZN39_INTERNAL_fb90736a_4_k_cu_195e9fda_30444cuda3std3__45__cpo3endE - _ZN39_INTERNAL_fb90736a_4_k_cu_195e9fda_30444cute7productE)
_ZN39_INTERNAL_fb90736a_4_k_cu_195e9fda_30444cute7productE:
	.zero		1
	.type		_ZN39_INTERNAL_fb90736a_4_k_cu_195e9fda_30444cuda3std3__45__cpo3endE,@object
	.size		_ZN39_INTERNAL_fb90736a_4_k_cu_195e9fda_30444cuda3std3__45__cpo3endE,(_ZN39_INTERNAL_fb90736a_4_k_cu_195e9fda_30444cuda3std3__419piecewise_constructE - _ZN39_INTERNAL_fb90736a_4_k_cu_195e9fda_30444cuda3std3__45__cpo3endE)
_ZN39_INTERNAL_fb90736a_4_k_cu_195e9fda_30444cuda3std3__45__cpo3endE:
	.zero		1
	.type		_ZN39_INTERNAL_fb90736a_4_k_cu_195e9fda_30444cuda3std3__419piecewise_constructE,@object
	.size		_ZN39_INTERNAL_fb90736a_4_k_cu_195e9fda_30444cuda3std3__419piecewise_constructE,(_ZN39_INTERNAL_fb90736a_4_k_cu_195e9fda_30444cuda3std3__45__cpo4cendE - _ZN39_INTERNAL_fb90736a_4_k_cu_195e9fda_30444cuda3std3__419piecewise_constructE)
_ZN39_INTERNAL_fb90736a_4_k_cu_195e9fda_30444cuda3std3__419piecewise_constructE:
	.zero		1
	.type		_ZN39_INTERNAL_fb90736a_4_k_cu_195e9fda_30444cuda3std3__45__cpo4cendE,@object
	.size		_ZN39_INTERNAL_fb90736a_4_k_cu_195e9fda_30444cuda3std3__45__cpo4cendE,(_ZN39_INTERNAL_fb90736a_4_k_cu_195e9fda_30444cuda3std6ranges3__45__cpo4swapE - _ZN39_INTERNAL_fb90736a_4_k_cu_195e9fda_30444cuda3std3__45__cpo4cendE)
_ZN39_INTERNAL_fb90736a_4_k_cu_195e9fda_30444cuda3std3__45__cpo4cendE:
	.zero		1
	.type		_ZN39_INTERNAL_fb90736a_4_k_cu_195e9fda_30444cuda3std6ranges3__45__cpo4swapE,@object
	.size		_ZN39_INTERNAL_fb90736a_4_k_cu_195e9fda_30444cuda3std6ranges3__45__cpo4swapE,(.L_10 - _ZN39_INTERNAL_fb90736a_4_k_cu_195e9fda_30444cuda3std6ranges3__45__cpo4swapE)
_ZN39_INTERNAL_fb90736a_4_k_cu_195e9fda_30444cuda3std6ranges3__45__cpo4swapE:
	.zero		1
.L_10:


//--------------------- .nv.constant0._ZN7cutlass13device_kernelINS_4conv6kernel13ConvUniversalINS1_16ConvProblemShapeILNS1_8OperatorE0ELi3EEENS1_10collective14CollectiveConvINS1_47MainloopSm100TmaUmmaWarpSpecializedImplicitGemmILS5_0ELi6ELi3ELi1ELi2EN4cute5tupleIJNSA_1CILi1EEESD_SD_EEEEENSB_IJNSC_ILi128EEESG_NSB_IJNSC_ILi64EEEEEEEEENS_6half_tESK_NSA_8TiledMMAINSA_8MMA_AtomIJNSA_20SM100_MMA_F16BF16_SSISK_SK_fLi128ELi128ELNSA_4UMMA5MajorE0ELSP_0ELNSO_7ScaleInE0ELSQ_0EEEEEENSA_6LayoutISE_NSB_IJNSC_ILi0EEESU_SU_EEEEENSB_IJNSA_10UnderscoreESX_SX_EEEEENS7_6detail27Sm100ImplicitGemmTileTraitsINSA_20SM90_TMA_LOAD_IM2COLENSA_14ComposedLayoutINSA_7SwizzleILi3ELi4ELi3EEENSA_18smem_ptr_flag_bitsILi16EEENST_INSB_IJNSC_ILi8EEESH_EEENSB_IJSH_SD_EEEEEEEvEENS11_INSA_13SM90_TMA_LOADES1C_vEEEENS_8epilogue10collective18CollectiveEpilogueINS1H_23Sm100TmaWarpSpecializedILi4ELi2ELi32ELb1ELb0EEEJSJ_NSB_IJNST_ISG_SD_EENST_INSC_ILi32EEESD_EEEEESK_NSB_IJNSB_IJllllEEESD_SU_EEESK_S1R_NS1H_6fusion15FusionCallbacksIS1L_NS1S_17LinearCombinationISK_fSK_fLNS_15FloatRoundStyleE2EEESJ_S1P_JEEENSA_5SM1004TMEM4LOAD26SM100_TMEM_LOAD_32dp32b32xES12_NS13_INS14_ILi2ELi4ELi3EEES17_NST_INSB_IJS18_S1N_EEENSB_IJS1N_SD_EEEEEEENSA_39AutoVectorizingCopyWithAssumedAlignmentILi128EEENSA_21SM90_TMA_STORE_IM2COLES26_S28_S28_EEEvvEEEEvNT_6ParamsE --------------------------
	.section	.nv.constant0._ZN7cutlass13device_kernelINS_4conv6kernel13ConvUniversalINS1_16ConvProblemShapeILNS1_8OperatorE0ELi3EEENS1_10collective14CollectiveConvINS1_47MainloopSm100TmaUmmaWarpSpecializedImplicitGemmILS5_0ELi6ELi3ELi1ELi2EN4cute5tupleIJNSA_1CILi1EEESD_SD_EEEEENSB_IJNSC_ILi128EEESG_NSB_IJNSC_ILi64EEEEEEEEENS_6half_tESK_NSA_8TiledMMAINSA_8MMA_AtomIJNSA_20SM100_MMA_F16BF16_SSISK_SK_fLi128ELi128ELNSA_4UMMA5MajorE0ELSP_0ELNSO_7ScaleInE0ELSQ_0EEEEEENSA_6LayoutISE_NSB_IJNSC_ILi0EEESU_SU_EEEEENSB_IJNSA_10UnderscoreESX_SX_EEEEENS7_6detail27Sm100ImplicitGemmTileTraitsINSA_20SM90_TMA_LOAD_IM2COLENSA_14ComposedLayoutINSA_7SwizzleILi3ELi4ELi3EEENSA_18smem_ptr_flag_bitsILi16EEENST_INSB_IJNSC_ILi8EEESH_EEENSB_IJSH_SD_EEEEEEEvEENS11_INSA_13SM90_TMA_LOADES1C_vEEEENS_8epilogue10collective18CollectiveEpilogueINS1H_23Sm100TmaWarpSpecializedILi4ELi2ELi32ELb1ELb0EEEJSJ_NSB_IJNST_ISG_SD_EENST_INSC_ILi32EEESD_EEEEESK_NSB_IJNSB_IJllllEEESD_SU_EEESK_S1R_NS1H_6fusion15FusionCallbacksIS1L_NS1S_17LinearCombinationISK_fSK_fLNS_15FloatRoundStyleE2EEESJ_S1P_JEEENSA_5SM1004TMEM4LOAD26SM100_TMEM_LOAD_32dp32b32xES12_NS13_INS14_ILi2ELi4ELi3EEES17_NST_INSB_IJS18_S1N_EEENSB_IJS1N_SD_EEEEEEENSA_39AutoVectorizingCopyWithAssumedAlignmentILi128EEENSA_21SM90_TMA_STORE_IM2COLES26_S28_S28_EEEvvEEEEvNT_6ParamsE,"a",@progbits
	.sectionflags	@""
	.align	4
.nv.constant0._ZN7cutlass13device_kernelINS_4conv6kernel13ConvUniversalINS1_16ConvProblemShapeILNS1_8OperatorE0ELi3EEENS1_10collective14CollectiveConvINS1_47MainloopSm100TmaUmmaWarpSpecializedImplicitGemmILS5_0ELi6ELi3ELi1ELi2EN4cute5tupleIJNSA_1CILi1EEESD_SD_EEEEENSB_IJNSC_ILi128EEESG_NSB_IJNSC_ILi64EEEEEEEEENS_6half_tESK_NSA_8TiledMMAINSA_8MMA_AtomIJNSA_20SM100_MMA_F16BF16_SSISK_SK_fLi128ELi128ELNSA_4UMMA5MajorE0ELSP_0ELNSO_7ScaleInE0ELSQ_0EEEEEENSA_6LayoutISE_NSB_IJNSC_ILi0EEESU_SU_EEEEENSB_IJNSA_10UnderscoreESX_SX_EEEEENS7_6detail27Sm100ImplicitGemmTileTraitsINSA_20SM90_TMA_LOAD_IM2COLENSA_14ComposedLayoutINSA_7SwizzleILi3ELi4ELi3EEENSA_18smem_ptr_flag_bitsILi16EEENST_INSB_IJNSC_ILi8EEESH_EEENSB_IJSH_SD_EEEEEEEvEENS11_INSA_13SM90_TMA_LOADES1C_vEEEENS_8epilogue10collective18CollectiveEpilogueINS1H_23Sm100TmaWarpSpecializedILi4ELi2ELi32ELb1ELb0EEEJSJ_NSB_IJNST_ISG_SD_EENST_INSC_ILi32EEESD_EEEEESK_NSB_IJNSB_IJllllEEESD_SU_EEESK_S1R_NS1H_6fusion15FusionCallbacksIS1L_NS1S_17LinearCombinationISK_fSK_fLNS_15FloatRoundStyleE2EEESJ_S1P_JEEENSA_5SM1004TMEM4LOAD26SM100_TMEM_LOAD_32dp32b32xES12_NS13_INS14_ILi2ELi4ELi3EEES17_NST_INSB_IJS18_S1N_EEENSB_IJS1N_SD_EEEEEEENSA_39AutoVectorizingCopyWithAssumedAlignmentILi128EEENSA_21SM90_TMA_STORE_IM2COLES26_S28_S28_EEEvvEEEEvNT_6ParamsE:
	.zero		3200


//--------------------- SYMBOLS --------------------------

	.type		.nv.reservedSmem.offset0,@object
	.size		.nv.reservedSmem.offset0,0x4
	.type		.nv.reservedSmem.cap,@object
	.size		.nv.reservedSmem.cap,0x4
	.type		__assertfail,@function
